//
// Generated by NVIDIA NVVM Compiler
//
// Compiler Build ID: CL-36424714
// Cuda compilation tools, release 13.0, V13.0.88
// Based on NVVM 20.0.0
//

.version 9.0
.target sm_100
.address_size 64

	// .globl	_Z6keisanPfS_PdS0_id
.func  (.param .align 16 .b8 func_retval0[16]) __internal_trig_reduction_slowpathd
(
	.param .b64 __internal_trig_reduction_slowpathd_param_0
)
;
.global .align 8 .b8 __cudart_i2opi_d[144] = {8, 93, 141, 31, 177, 95, 251, 107, 234, 146, 82, 138, 247, 57, 7, 61, 123, 241, 229, 235, 199, 186, 39, 117, 45, 234, 95, 158, 102, 63, 70, 79, 183, 9, 203, 39, 207, 126, 54, 109, 31, 109, 10, 90, 139, 17, 47, 239, 15, 152, 5, 222, 255, 151, 248, 31, 59, 40, 249, 189, 139, 95, 132, 156, 244, 57, 83, 131, 57, 214, 145, 57, 65, 126, 95, 180, 38, 112, 156, 233, 132, 68, 187, 46, 245, 53, 130, 232, 62, 167, 41, 177, 28, 235, 29, 254, 28, 146, 209, 9, 234, 46, 73, 6, 224, 210, 77, 66, 58, 110, 36, 183, 97, 197, 187, 222, 171, 99, 81, 254, 65, 144, 67, 60, 153, 149, 98, 219, 192, 221, 52, 245, 209, 87, 39, 252, 41, 21, 68, 78, 110, 131, 249, 162};
.global .align 16 .b8 __cudart_sin_cos_coeffs[128] = {70, 210, 176, 44, 241, 229, 90, 190, 146, 227, 172, 105, 227, 29, 199, 62, 161, 98, 219, 25, 160, 1, 42, 191, 24, 8, 17, 17, 17, 17, 129, 63, 84, 85, 85, 85, 85, 85, 197, 191, 0, 0, 0, 0, 0, 0, 0, 0, 0, 0, 0, 0, 0, 0, 0, 0, 100, 129, 253, 32, 131, 255, 168, 189, 40, 133, 239, 193, 167, 238, 33, 62, 217, 230, 6, 142, 79, 126, 146, 190, 233, 188, 221, 25, 160, 1, 250, 62, 71, 93, 193, 22, 108, 193, 86, 191, 81, 85, 85, 85, 85, 85, 165, 63, 0, 0, 0, 0, 0, 0, 224, 191, 0, 0, 0, 0, 0, 0, 240, 63};

.visible .entry _Z6keisanPfS_PdS0_id(
	.param .u64 .ptr .align 1 _Z6keisanPfS_PdS0_id_param_0,
	.param .u64 .ptr .align 1 _Z6keisanPfS_PdS0_id_param_1,
	.param .u64 .ptr .align 1 _Z6keisanPfS_PdS0_id_param_2,
	.param .u64 .ptr .align 1 _Z6keisanPfS_PdS0_id_param_3,
	.param .u32 _Z6keisanPfS_PdS0_id_param_4,
	.param .f64 _Z6keisanPfS_PdS0_id_param_5
)
{
	.reg .pred 	%p<22>;
	.reg .b32 	%r<56>;
	.reg .b32 	%f<15>;
	.reg .b64 	%rd<50>;
	.reg .b64 	%fd<133>;

	ld.param.u64 	%rd16, [_Z6keisanPfS_PdS0_id_param_0];
	ld.param.u64 	%rd17, [_Z6keisanPfS_PdS0_id_param_1];
	ld.param.u64 	%rd18, [_Z6keisanPfS_PdS0_id_param_2];
	ld.param.u64 	%rd19, [_Z6keisanPfS_PdS0_id_param_3];
	ld.param.u32 	%r21, [_Z6keisanPfS_PdS0_id_param_4];
	ld.param.f64 	%fd23, [_Z6keisanPfS_PdS0_id_param_5];
	cvta.to.global.u64 	%rd1, %rd18;
	cvta.to.global.u64 	%rd2, %rd17;
	cvta.to.global.u64 	%rd3, %rd16;
	mov.u32 	%r22, %ctaid.x;
	mov.u32 	%r23, %ntid.x;
	mov.u32 	%r24, %tid.x;
	mad.lo.s32 	%r1, %r22, %r23, %r24;
	mov.u32 	%r25, %ctaid.y;
	mov.u32 	%r26, %ntid.y;
	mov.u32 	%r27, %tid.y;
	mad.lo.s32 	%r28, %r25, %r26, %r27;
	setp.gt.s32 	%p1, %r1, 2047;
	setp.gt.u32 	%p2, %r28, 2047;
	or.pred  	%p3, %p1, %p2;
	setp.lt.s32 	%p4, %r21, 1;
	or.pred  	%p5, %p3, %p4;
	@%p5 bra 	$L__BB0_22;
	cvta.to.global.u64 	%rd21, %rd19;
	cvt.rn.f32.s32 	%f1, %r1;
	cvt.rn.f32.u32 	%f2, %r28;
	shl.b32 	%r29, %r1, 11;
	add.s32 	%r30, %r29, %r28;
	mul.wide.s32 	%rd22, %r30, 8;
	add.s64 	%rd4, %rd21, %rd22;
	setp.eq.s32 	%p6, %r21, 1;
	mov.b64 	%rd49, 0;
	@%p6 bra 	$L__BB0_15;
	and.b32  	%r31, %r21, 2147483646;
	neg.s32 	%r49, %r31;
	add.s64 	%rd48, %rd1, 8;
	add.s64 	%rd47, %rd2, 4;
	add.s64 	%rd46, %rd3, 4;
$L__BB0_3:
	ld.global.f32 	%f3, [%rd46+-4];
	sub.f32 	%f4, %f3, %f1;
	cvt.f64.f32 	%fd24, %f4;
	ld.global.f32 	%f5, [%rd47+-4];
	sub.f32 	%f6, %f5, %f2;
	cvt.f64.f32 	%fd25, %f6;
	mul.f64 	%fd26, %fd25, %fd25;
	fma.rn.f64 	%fd27, %fd24, %fd24, %fd26;
	ld.global.f64 	%fd28, [%rd48+-8];
	fma.rn.f64 	%fd29, %fd28, %fd28, %fd27;
	sqrt.rn.f64 	%fd30, %fd29;
	mul.f64 	%fd1, %fd23, %fd30;
	abs.f64 	%fd2, %fd1;
	setp.neu.f64 	%p7, %fd2, 0d7FF0000000000000;
	@%p7 bra 	$L__BB0_5;
	mov.f64 	%fd36, 0d0000000000000000;
	mul.rn.f64 	%fd128, %fd1, %fd36;
	mov.b32 	%r51, 1;
	bra.uni 	$L__BB0_8;
$L__BB0_5:
	mul.f64 	%fd31, %fd1, 0d3FE45F306DC9C883;
	cvt.rni.s32.f64 	%r50, %fd31;
	cvt.rn.f64.s32 	%fd32, %r50;
	fma.rn.f64 	%fd33, %fd32, 0dBFF921FB54442D18, %fd1;
	fma.rn.f64 	%fd34, %fd32, 0dBC91A62633145C00, %fd33;
	fma.rn.f64 	%fd128, %fd32, 0dB97B839A252049C0, %fd34;
	setp.ltu.f64 	%p8, %fd2, 0d41E0000000000000;
	@%p8 bra 	$L__BB0_7;
	{ // callseq 0, 0
	.param .b64 param0;
	st.param.f64 	[param0], %fd1;
	.param .align 16 .b8 retval0[16];
	call.uni (retval0), 
	__internal_trig_reduction_slowpathd, 
	(
	param0
	);
	ld.param.f64 	%fd128, [retval0];
	ld.param.b32 	%r50, [retval0+8];
	} // callseq 0
$L__BB0_7:
	add.s32 	%r51, %r50, 1;
$L__BB0_8:
	shl.b32 	%r34, %r51, 6;
	cvt.u64.u32 	%rd23, %r34;
	and.b64  	%rd24, %rd23, 64;
	mov.u64 	%rd25, __cudart_sin_cos_coeffs;
	add.s64 	%rd26, %rd25, %rd24;
	mul.rn.f64 	%fd37, %fd128, %fd128;
	and.b32  	%r35, %r51, 1;
	setp.eq.b32 	%p9, %r35, 1;
	selp.f64 	%fd38, 0dBDA8FF8320FD8164, 0d3DE5DB65F9785EBA, %p9;
	ld.global.nc.v2.f64 	{%fd39, %fd40}, [%rd26];
	fma.rn.f64 	%fd41, %fd38, %fd37, %fd39;
	fma.rn.f64 	%fd42, %fd41, %fd37, %fd40;
	ld.global.nc.v2.f64 	{%fd43, %fd44}, [%rd26+16];
	fma.rn.f64 	%fd45, %fd42, %fd37, %fd43;
	fma.rn.f64 	%fd46, %fd45, %fd37, %fd44;
	ld.global.nc.v2.f64 	{%fd47, %fd48}, [%rd26+32];
	fma.rn.f64 	%fd49, %fd46, %fd37, %fd47;
	fma.rn.f64 	%fd50, %fd49, %fd37, %fd48;
	fma.rn.f64 	%fd51, %fd50, %fd128, %fd128;
	fma.rn.f64 	%fd52, %fd50, %fd37, 0d3FF0000000000000;
	selp.f64 	%fd53, %fd52, %fd51, %p9;
	and.b32  	%r36, %r51, 2;
	setp.eq.s32 	%p10, %r36, 0;
	mov.f64 	%fd54, 0d0000000000000000;
	sub.f64 	%fd55, %fd54, %fd53;
	selp.f64 	%fd56, %fd53, %fd55, %p10;
	ld.global.f64 	%fd57, [%rd4];
	add.f64 	%fd8, %fd57, %fd56;
	st.global.f64 	[%rd4], %fd8;
	ld.global.f32 	%f7, [%rd46];
	sub.f32 	%f8, %f7, %f1;
	cvt.f64.f32 	%fd58, %f8;
	ld.global.f32 	%f9, [%rd47];
	sub.f32 	%f10, %f9, %f2;
	cvt.f64.f32 	%fd59, %f10;
	mul.f64 	%fd60, %fd59, %fd59;
	fma.rn.f64 	%fd61, %fd58, %fd58, %fd60;
	ld.global.f64 	%fd62, [%rd48];
	fma.rn.f64 	%fd63, %fd62, %fd62, %fd61;
	sqrt.rn.f64 	%fd64, %fd63;
	mul.f64 	%fd9, %fd23, %fd64;
	abs.f64 	%fd10, %fd9;
	setp.eq.f64 	%p11, %fd10, 0d7FF0000000000000;
	@%p11 bra 	$L__BB0_12;
	mul.f64 	%fd65, %fd9, 0d3FE45F306DC9C883;
	cvt.rni.s32.f64 	%r52, %fd65;
	cvt.rn.f64.s32 	%fd66, %r52;
	fma.rn.f64 	%fd67, %fd66, 0dBFF921FB54442D18, %fd9;
	fma.rn.f64 	%fd68, %fd66, 0dBC91A62633145C00, %fd67;
	fma.rn.f64 	%fd130, %fd66, 0dB97B839A252049C0, %fd68;
	setp.ltu.f64 	%p12, %fd10, 0d41E0000000000000;
	@%p12 bra 	$L__BB0_11;
	{ // callseq 1, 0
	.param .b64 param0;
	st.param.f64 	[param0], %fd9;
	.param .align 16 .b8 retval0[16];
	call.uni (retval0), 
	__internal_trig_reduction_slowpathd, 
	(
	param0
	);
	ld.param.f64 	%fd130, [retval0];
	ld.param.b32 	%r52, [retval0+8];
	} // callseq 1
$L__BB0_11:
	add.s32 	%r53, %r52, 1;
	bra.uni 	$L__BB0_13;
$L__BB0_12:
	mov.f64 	%fd70, 0d0000000000000000;
	mul.rn.f64 	%fd130, %fd9, %fd70;
	mov.b32 	%r53, 1;
$L__BB0_13:
	shl.b32 	%r39, %r53, 6;
	cvt.u64.u32 	%rd27, %r39;
	and.b64  	%rd28, %rd27, 64;
	mov.u64 	%rd29, __cudart_sin_cos_coeffs;
	add.s64 	%rd30, %rd29, %rd28;
	mul.rn.f64 	%fd71, %fd130, %fd130;
	and.b32  	%r40, %r53, 1;
	setp.eq.b32 	%p13, %r40, 1;
	selp.f64 	%fd72, 0dBDA8FF8320FD8164, 0d3DE5DB65F9785EBA, %p13;
	ld.global.nc.v2.f64 	{%fd73, %fd74}, [%rd30];
	fma.rn.f64 	%fd75, %fd72, %fd71, %fd73;
	fma.rn.f64 	%fd76, %fd75, %fd71, %fd74;
	ld.global.nc.v2.f64 	{%fd77, %fd78}, [%rd30+16];
	fma.rn.f64 	%fd79, %fd76, %fd71, %fd77;
	fma.rn.f64 	%fd80, %fd79, %fd71, %fd78;
	ld.global.nc.v2.f64 	{%fd81, %fd82}, [%rd30+32];
	fma.rn.f64 	%fd83, %fd80, %fd71, %fd81;
	fma.rn.f64 	%fd84, %fd83, %fd71, %fd82;
	fma.rn.f64 	%fd85, %fd84, %fd130, %fd130;
	fma.rn.f64 	%fd86, %fd84, %fd71, 0d3FF0000000000000;
	selp.f64 	%fd87, %fd86, %fd85, %p13;
	and.b32  	%r41, %r53, 2;
	setp.eq.s32 	%p14, %r41, 0;
	mov.f64 	%fd88, 0d0000000000000000;
	sub.f64 	%fd89, %fd88, %fd87;
	selp.f64 	%fd90, %fd87, %fd89, %p14;
	add.f64 	%fd91, %fd8, %fd90;
	st.global.f64 	[%rd4], %fd91;
	add.s32 	%r49, %r49, 2;
	add.s64 	%rd48, %rd48, 16;
	add.s64 	%rd47, %rd47, 8;
	add.s64 	%rd46, %rd46, 8;
	setp.ne.s32 	%p15, %r49, 0;
	@%p15 bra 	$L__BB0_3;
	cvt.u64.u32 	%rd49, %r31;
$L__BB0_15:
	and.b32  	%r43, %r21, 1;
	setp.eq.b32 	%p16, %r43, 1;
	not.pred 	%p17, %p16;
	@%p17 bra 	$L__BB0_22;
	ld.param.u64 	%rd45, [_Z6keisanPfS_PdS0_id_param_2];
	ld.param.u64 	%rd44, [_Z6keisanPfS_PdS0_id_param_1];
	ld.param.u64 	%rd43, [_Z6keisanPfS_PdS0_id_param_0];
	cvta.to.global.u64 	%rd31, %rd43;
	shl.b64 	%rd32, %rd49, 2;
	add.s64 	%rd33, %rd31, %rd32;
	ld.global.f32 	%f11, [%rd33];
	sub.f32 	%f12, %f11, %f1;
	cvt.f64.f32 	%fd92, %f12;
	cvta.to.global.u64 	%rd34, %rd44;
	add.s64 	%rd35, %rd34, %rd32;
	ld.global.f32 	%f13, [%rd35];
	sub.f32 	%f14, %f13, %f2;
	cvt.f64.f32 	%fd93, %f14;
	mul.f64 	%fd94, %fd93, %fd93;
	fma.rn.f64 	%fd95, %fd92, %fd92, %fd94;
	cvta.to.global.u64 	%rd36, %rd45;
	shl.b64 	%rd37, %rd49, 3;
	add.s64 	%rd38, %rd36, %rd37;
	ld.global.f64 	%fd96, [%rd38];
	fma.rn.f64 	%fd97, %fd96, %fd96, %fd95;
	sqrt.rn.f64 	%fd98, %fd97;
	mul.f64 	%fd16, %fd23, %fd98;
	abs.f64 	%fd17, %fd16;
	setp.eq.f64 	%p18, %fd17, 0d7FF0000000000000;
	@%p18 bra 	$L__BB0_20;
	mul.f64 	%fd99, %fd16, 0d3FE45F306DC9C883;
	cvt.rni.s32.f64 	%r54, %fd99;
	cvt.rn.f64.s32 	%fd100, %r54;
	fma.rn.f64 	%fd101, %fd100, 0dBFF921FB54442D18, %fd16;
	fma.rn.f64 	%fd102, %fd100, 0dBC91A62633145C00, %fd101;
	fma.rn.f64 	%fd132, %fd100, 0dB97B839A252049C0, %fd102;
	setp.ltu.f64 	%p19, %fd17, 0d41E0000000000000;
	@%p19 bra 	$L__BB0_19;
	{ // callseq 2, 0
	.param .b64 param0;
	st.param.f64 	[param0], %fd16;
	.param .align 16 .b8 retval0[16];
	call.uni (retval0), 
	__internal_trig_reduction_slowpathd, 
	(
	param0
	);
	ld.param.f64 	%fd132, [retval0];
	ld.param.b32 	%r54, [retval0+8];
	} // callseq 2
$L__BB0_19:
	add.s32 	%r55, %r54, 1;
	bra.uni 	$L__BB0_21;
$L__BB0_20:
	mov.f64 	%fd104, 0d0000000000000000;
	mul.rn.f64 	%fd132, %fd16, %fd104;
	mov.b32 	%r55, 1;
$L__BB0_21:
	shl.b32 	%r46, %r55, 6;
	cvt.u64.u32 	%rd39, %r46;
	and.b64  	%rd40, %rd39, 64;
	mov.u64 	%rd41, __cudart_sin_cos_coeffs;
	add.s64 	%rd42, %rd41, %rd40;
	mul.rn.f64 	%fd105, %fd132, %fd132;
	and.b32  	%r47, %r55, 1;
	setp.eq.b32 	%p20, %r47, 1;
	selp.f64 	%fd106, 0dBDA8FF8320FD8164, 0d3DE5DB65F9785EBA, %p20;
	ld.global.nc.v2.f64 	{%fd107, %fd108}, [%rd42];
	fma.rn.f64 	%fd109, %fd106, %fd105, %fd107;
	fma.rn.f64 	%fd110, %fd109, %fd105, %fd108;
	ld.global.nc.v2.f64 	{%fd111, %fd112}, [%rd42+16];
	fma.rn.f64 	%fd113, %fd110, %fd105, %fd111;
	fma.rn.f64 	%fd114, %fd113, %fd105, %fd112;
	ld.global.nc.v2.f64 	{%fd115, %fd116}, [%rd42+32];
	fma.rn.f64 	%fd117, %fd114, %fd105, %fd115;
	fma.rn.f64 	%fd118, %fd117, %fd105, %fd116;
	fma.rn.f64 	%fd119, %fd118, %fd132, %fd132;
	fma.rn.f64 	%fd120, %fd118, %fd105, 0d3FF0000000000000;
	selp.f64 	%fd121, %fd120, %fd119, %p20;
	and.b32  	%r48, %r55, 2;
	setp.eq.s32 	%p21, %r48, 0;
	mov.f64 	%fd122, 0d0000000000000000;
	sub.f64 	%fd123, %fd122, %fd121;
	selp.f64 	%fd124, %fd121, %fd123, %p21;
	ld.global.f64 	%fd125, [%rd4];
	add.f64 	%fd126, %fd125, %fd124;
	st.global.f64 	[%rd4], %fd126;
$L__BB0_22:
	ret;

}
.func  (.param .align 16 .b8 func_retval0[16]) __internal_trig_reduction_slowpathd(
	.param .b64 __internal_trig_reduction_slowpathd_param_0
)
{
	.local .align 8 .b8 	__local_depot1[40];
	.reg .b64 	%SP;
	.reg .b64 	%SPL;
	.reg .pred 	%p<10>;
	.reg .b32 	%r<47>;
	.reg .b64 	%rd<74>;
	.reg .b64 	%fd<5>;

	mov.u64 	%SPL, __local_depot1;
	ld.param.f64 	%fd4, [__internal_trig_reduction_slowpathd_param_0];
	add.u64 	%rd1, %SPL, 0;
	{
	.reg .b32 %temp; 
	mov.b64 	{%temp, %r1}, %fd4;
	}
	shr.u32 	%r2, %r1, 20;
	and.b32  	%r3, %r2, 2047;
	setp.eq.s32 	%p1, %r3, 2047;
	mov.b32 	%r46, 0;
	@%p1 bra 	$L__BB1_9;
	add.s32 	%r20, %r3, -1024;
	mov.b64 	%rd20, %fd4;
	shl.b64 	%rd2, %rd20, 11;
	shr.u32 	%r4, %r20, 6;
	sub.s32 	%r45, 15, %r4;
	sub.s32 	%r21, 19, %r4;
	setp.lt.u32 	%p2, %r20, 128;
	selp.b32 	%r6, 18, %r21, %p2;
	setp.ge.s32 	%p3, %r45, %r6;
	mov.b64 	%rd70, 0;
	@%p3 bra 	$L__BB1_4;
	add.s32 	%r23, %r6, %r4;
	neg.s32 	%r43, %r23;
	or.b64  	%rd3, %rd2, -9223372036854775808;
	mov.b64 	%rd70, 0;
	mov.b32 	%r42, 0;
	mov.u64 	%rd25, __cudart_i2opi_d;
	mov.u32 	%r44, %r45;
$L__BB1_3:
	.pragma "nounroll";
	mul.wide.s32 	%rd22, %r42, 8;
	add.s64 	%rd23, %rd1, %rd22;
	mul.wide.s32 	%rd24, %r44, 8;
	add.s64 	%rd26, %rd25, %rd24;
	ld.global.nc.u64 	%rd27, [%rd26];
	{
	.reg .u32 %r0, %r1, %r2, %r3, %alo, %ahi, %blo, %bhi, %clo, %chi;
	mov.b64 	{%alo,%ahi}, %rd27;
	mov.b64 	{%blo,%bhi}, %rd3;
	mov.b64 	{%clo,%chi}, %rd70;
	mad.lo.cc.u32 	%r0, %alo, %blo, %clo;
	madc.hi.cc.u32 	%r1, %alo, %blo, %chi;
	madc.hi.u32 	%r2, %alo, %bhi, 0;
	mad.lo.cc.u32 	%r1, %alo, %bhi, %r1;
	madc.hi.cc.u32 	%r2, %ahi, %blo, %r2;
	madc.hi.u32 	%r3, %ahi, %bhi, 0;
	mad.lo.cc.u32 	%r1, %ahi, %blo, %r1;
	madc.lo.cc.u32 	%r2, %ahi, %bhi, %r2;
	addc.u32 	%r3, %r3, 0;
	mov.b64 	%rd28, {%r0,%r1};
	mov.b64 	%rd70, {%r2,%r3};
	}
	st.local.u64 	[%rd23], %rd28;
	add.s32 	%r44, %r44, 1;
	add.s32 	%r43, %r43, 1;
	add.s32 	%r42, %r42, 1;
	setp.ne.s32 	%p4, %r43, -15;
	mov.u32 	%r45, %r6;
	@%p4 bra 	$L__BB1_3;
$L__BB1_4:
	cvt.s64.s32 	%rd29, %r45;
	cvt.u64.u32 	%rd30, %r4;
	add.s64 	%rd31, %rd30, %rd29;
	shl.b64 	%rd32, %rd31, 3;
	add.s64 	%rd33, %rd1, %rd32;
	st.local.u64 	[%rd33+-120], %rd70;
	and.b32  	%r15, %r2, 63;
	ld.local.u64 	%rd72, [%rd1+16];
	ld.local.u64 	%rd71, [%rd1+24];
	setp.eq.s32 	%p5, %r15, 0;
	@%p5 bra 	$L__BB1_6;
	shl.b64 	%rd34, %rd71, %r15;
	shr.u64 	%rd35, %rd72, 1;
	xor.b32  	%r24, %r15, 63;
	shr.u64 	%rd36, %rd35, %r24;
	or.b64  	%rd71, %rd34, %rd36;
	ld.local.u64 	%rd37, [%rd1+8];
	shl.b64 	%rd38, %rd72, %r15;
	shr.u64 	%rd39, %rd37, 1;
	shr.u64 	%rd40, %rd39, %r24;
	or.b64  	%rd72, %rd38, %rd40;
$L__BB1_6:
	and.b32  	%r25, %r1, -2147483648;
	shr.u64 	%rd41, %rd71, 62;
	cvt.u32.u64 	%r26, %rd41;
	mov.b64 	{%r27, %r28}, %rd71;
	mov.b64 	{%r29, %r30}, %rd72;
	shf.l.wrap.b32 	%r31, %r30, %r27, 2;
	shf.l.wrap.b32 	%r32, %r27, %r28, 2;
	mov.b64 	%rd42, {%r31, %r32};
	shl.b64 	%rd43, %rd72, 2;
	shr.u64 	%rd44, %rd42, 63;
	cvt.u32.u64 	%r33, %rd44;
	add.s32 	%r34, %r33, %r26;
	setp.eq.s32 	%p6, %r25, 0;
	neg.s32 	%r35, %r34;
	selp.b32 	%r46, %r34, %r35, %p6;
	setp.gt.s64 	%p7, %rd42, -1;
	mov.b64 	%rd45, 0;
	{
	.reg .u32 %r0, %r1, %r2, %r3, %a0, %a1, %a2, %a3, %b0, %b1, %b2, %b3;
	mov.b64 	{%a0,%a1}, %rd45;
	mov.b64 	{%a2,%a3}, %rd45;
	mov.b64 	{%b0,%b1}, %rd43;
	mov.b64 	{%b2,%b3}, %rd42;
	sub.cc.u32 	%r0, %a0, %b0;
	subc.cc.u32 	%r1, %a1, %b1;
	subc.cc.u32 	%r2, %a2, %b2;
	subc.u32 	%r3, %a3, %b3;
	mov.b64 	%rd46, {%r0,%r1};
	mov.b64 	%rd47, {%r2,%r3};
	}
	xor.b32  	%r36, %r25, -2147483648;
	selp.b64 	%rd73, %rd42, %rd47, %p7;
	selp.b64 	%rd14, %rd43, %rd46, %p7;
	selp.b32 	%r17, %r25, %r36, %p7;
	clz.b64 	%r37, %rd73;
	cvt.u64.u32 	%rd15, %r37;
	setp.eq.s32 	%p8, %r37, 0;
	@%p8 bra 	$L__BB1_8;
	cvt.u32.u64 	%r38, %rd15;
	and.b32  	%r39, %r38, 63;
	shl.b64 	%rd48, %rd73, %r39;
	shr.u64 	%rd49, %rd14, 1;
	not.b32 	%r40, %r38;
	and.b32  	%r41, %r40, 63;
	shr.u64 	%rd50, %rd49, %r41;
	or.b64  	%rd73, %rd48, %rd50;
$L__BB1_8:
	mov.b64 	%rd51, -3958705157555305931;
	{
	.reg .u32 %r0, %r1, %r2, %r3, %alo, %ahi, %blo, %bhi;
	mov.b64 	{%alo,%ahi}, %rd73;
	mov.b64 	{%blo,%bhi}, %rd51;
	mul.lo.u32 	%r0, %alo, %blo;
	mul.hi.u32 	%r1, %alo, %blo;
	mad.lo.cc.u32 	%r1, %alo, %bhi, %r1;
	madc.hi.u32 	%r2, %alo, %bhi, 0;
	mad.lo.cc.u32 	%r1, %ahi, %blo, %r1;
	madc.hi.cc.u32 	%r2, %ahi, %blo, %r2;
	madc.hi.u32 	%r3, %ahi, %bhi, 0;
	mad.lo.cc.u32 	%r2, %ahi, %bhi, %r2;
	addc.u32 	%r3, %r3, 0;
	mov.b64 	%rd52, {%r0,%r1};
	mov.b64 	%rd53, {%r2,%r3};
	}
	setp.gt.s64 	%p9, %rd53, 0;
	{
	.reg .u32 %r0, %r1, %r2, %r3, %a0, %a1, %a2, %a3, %b0, %b1, %b2, %b3;
	mov.b64 	{%a0,%a1}, %rd52;
	mov.b64 	{%a2,%a3}, %rd53;
	mov.b64 	{%b0,%b1}, %rd52;
	mov.b64 	{%b2,%b3}, %rd53;
	add.cc.u32 	%r0, %a0, %b0;
	addc.cc.u32 	%r1, %a1, %b1;
	addc.cc.u32 	%r2, %a2, %b2;
	addc.u32 	%r3, %a3, %b3;
	mov.b64 	%rd54, {%r0,%r1};
	mov.b64 	%rd55, {%r2,%r3};
	}
	selp.b64 	%rd56, %rd55, %rd53, %p9;
	selp.s64 	%rd57, -1, 0, %p9;
	sub.s64 	%rd58, %rd57, %rd15;
	cvt.u64.u32 	%rd59, %r17;
	shl.b64 	%rd60, %rd59, 32;
	add.s64 	%rd61, %rd56, 1;
	shr.u64 	%rd62, %rd61, 10;
	add.s64 	%rd63, %rd62, 1;
	shr.u64 	%rd64, %rd63, 1;
	shl.b64 	%rd65, %rd58, 52;
	add.s64 	%rd66, %rd65, %rd64;
	add.s64 	%rd67, %rd66, 4602678819172646912;
	or.b64  	%rd68, %rd67, %rd60;
	mov.b64 	%fd4, %rd68;
$L__BB1_9:
	st.param.f64 	[func_retval0], %fd4;
	st.param.b32 	[func_retval0+8], %r46;
	ret;

}


// ===== COMPILED SASS (sm_100) =====

	.target	sm_100

	.elftype	@"ET_EXEC"


//--------------------- .note.nv.tkinfo           --------------------------
	.section	.note.nv.tkinfo,"",@"SHT_NOTE"
	.sectionflags	@"SHF_NOTE_NV_TKINFO"
	.tkinfo
        /*0018*/ 	.word	0x00000002
        /*0030*/ 	.string	""
        /*0030*/ 	.string	"ptxas"
        /*0030*/ 	.string	"Cuda compilation tools, release 13.0, V13.0.88"
        /*0030*/ 	.string	"Build cuda_13.0.r13.0/compiler.36424714_0"
        /*0030*/ 	.string	"-arch sm_100 -m 64 "



//--------------------- .note.nv.cuinfo           --------------------------
	.section	.note.nv.cuinfo,"",@"SHT_NOTE"
	.sectionflags	@"SHF_NOTE_NV_CUINFO"
        /*0018*/ 	.short	0x0002
        /*001a*/ 	.short	0x0064
        /*001c*/ 	.short	0x0082
	.zero		2


//--------------------- .nv.info                  --------------------------
	.section	.nv.info,"",@"SHT_CUDA_INFO"
	.align	4


	//----- nvinfo : EIATTR_REGCOUNT
	.align		4
        /*0000*/ 	.byte	0x04, 0x2f
        /*0002*/ 	.short	(.L_3 - .L_2)
	.align		4
.L_2:
        /*0004*/ 	.word	index@(_Z6keisanPfS_PdS0_id)
        /*0008*/ 	.word	0x00000020


	//----- nvinfo : EIATTR_FRAME_SIZE
	.align		4
.L_3:
        /*000c*/ 	.byte	0x04, 0x11
        /*000e*/ 	.short	(.L_5 - .L_4)
	.align		4
.L_4:
        /*0010*/ 	.word	index@($_Z6keisanPfS_PdS0_id$__internal_trig_reduction_slowpathd)
        /*0014*/ 	.word	0x00000028


	//----- nvinfo : EIATTR_FRAME_SIZE
	.align		4
.L_5:
        /*0018*/ 	.byte	0x04, 0x11
        /*001a*/ 	.short	(.L_7 - .L_6)
	.align		4
.L_6:
        /*001c*/ 	.word	index@($__internal_0_$__cuda_sm20_dsqrt_rn_f64_mediumpath_v1)
        /*0020*/ 	.word	0x00000028


	//----- nvinfo : EIATTR_FRAME_SIZE
	.align		4
.L_7:
        /*0024*/ 	.byte	0x04, 0x11
        /*0026*/ 	.short	(.L_9 - .L_8)
	.align		4
.L_8:
        /*0028*/ 	.word	index@(_Z6keisanPfS_PdS0_id)
        /*002c*/ 	.word	0x00000028


	//----- nvinfo : EIATTR_MIN_STACK_SIZE
	.align		4
.L_9:
        /*0030*/ 	.byte	0x04, 0x12
        /*0032*/ 	.short	(.L_11 - .L_10)
	.align		4
.L_10:
        /*0034*/ 	.word	index@(_Z6keisanPfS_PdS0_id)
        /*0038*/ 	.word	0x00000028
.L_11:


//--------------------- .nv.compat                --------------------------
	.section	.nv.compat,"",@"SHT_CUDA_COMPAT_INFO"
	.align	4
        /*0000*/ 	.byte	0x02, 0x09, 0x00, 0x00, 0x02, 0x02, 0x01, 0x00, 0x02, 0x05, 0x05, 0x00, 0x03, 0x07, 0x01, 0x01
        /*0010*/ 	.byte	0x02, 0x03, 0x00, 0x00, 0x02, 0x06, 0x01, 0x00, 0x04, 0x0b, 0x08, 0x00, 0x01, 0x00, 0x00, 0x00
        /*0020*/ 	.byte	0x00, 0x00, 0x00, 0x00


//--------------------- .nv.info._Z6keisanPfS_PdS0_id --------------------------
	.section	.nv.info._Z6keisanPfS_PdS0_id,"",@"SHT_CUDA_INFO"
	.sectionflags	@""
	.align	4


	//----- nvinfo : EIATTR_CUDA_API_VERSION
	.align		4
        /*0000*/ 	.byte	0x04, 0x37
        /*0002*/ 	.short	(.L_13 - .L_12)
.L_12:
        /*0004*/ 	.word	0x00000082


	//----- nvinfo : EIATTR_KPARAM_INFO
	.align		4
.L_13:
        /*0008*/ 	.byte	0x04, 0x17
        /*000a*/ 	.short	(.L_15 - .L_14)
.L_14:
        /*000c*/ 	.word	0x00000000
        /*0010*/ 	.short	0x0005
        /*0012*/ 	.short	0x0028
        /*0014*/ 	.byte	0x00, 0xf0, 0x21, 0x00


	//----- nvinfo : EIATTR_KPARAM_INFO
	.align		4
.L_15:
        /*0018*/ 	.byte	0x04, 0x17
        /*001a*/ 	.short	(.L_17 - .L_16)
.L_16:
        /*001c*/ 	.word	0x00000000
        /*0020*/ 	.short	0x0004
        /*0022*/ 	.short	0x0020
        /*0024*/ 	.byte	0x00, 0xf0, 0x11, 0x00


	//----- nvinfo : EIATTR_KPARAM_INFO
	.align		4
.L_17:
        /*0028*/ 	.byte	0x04, 0x17
        /*002a*/ 	.short	(.L_19 - .L_18)
.L_18:
        /*002c*/ 	.word	0x00000000
        /*0030*/ 	.short	0x0003
        /*0032*/ 	.short	0x0018
        /*0034*/ 	.byte	0x00, 0xf5, 0x21, 0x00


	//----- nvinfo : EIATTR_KPARAM_INFO
	.align		4
.L_19:
        /*0038*/ 	.byte	0x04, 0x17
        /*003a*/ 	.short	(.L_21 - .L_20)
.L_20:
        /*003c*/ 	.word	0x00000000
        /*0040*/ 	.short	0x0002
        /*0042*/ 	.short	0x0010
        /*0044*/ 	.byte	0x00, 0xf5, 0x21, 0x00


	//----- nvinfo : EIATTR_KPARAM_INFO
	.align		4
.L_21:
        /*0048*/ 	.byte	0x04, 0x17
        /*004a*/ 	.short	(.L_23 - .L_22)
.L_22:
        /*004c*/ 	.word	0x00000000
        /*0050*/ 	.short	0x0001
        /*0052*/ 	.short	0x0008
        /*0054*/ 	.byte	0x00, 0xf5, 0x21, 0x00


	//----- nvinfo : EIATTR_KPARAM_INFO
	.align		4
.L_23:
        /*0058*/ 	.byte	0x04, 0x17
        /*005a*/ 	.short	(.L_25 - .L_24)
.L_24:
        /*005c*/ 	.word	0x00000000
        /*0060*/ 	.short	0x0000
        /*0062*/ 	.short	0x0000
        /*0064*/ 	.byte	0x00, 0xf5, 0x21, 0x00


	//----- nvinfo : EIATTR_SPARSE_MMA_MASK
	.align		4
.L_25:
        /*0068*/ 	.byte	0x03, 0x50
        /*006a*/ 	.short	0x0000


	//----- nvinfo : EIATTR_MAXREG_COUNT
	.align		4
        /*006c*/ 	.byte	0x03, 0x1b
        /*006e*/ 	.short	0x00ff


	//----- nvinfo : EIATTR_MERCURY_ISA_VERSION
	.align		4
        /*0070*/ 	.byte	0x03, 0x5f
        /*0072*/ 	.short	0x0101


	//----- nvinfo : EIATTR_VRC_CTA_INIT_COUNT
	.align		4
        /*0074*/ 	.byte	0x02, 0x4a
	.zero		1
	.zero		1


	//----- nvinfo : EIATTR_EXIT_INSTR_OFFSETS
	.align		4
        /*0078*/ 	.byte	0x04, 0x1c
        /*007a*/ 	.short	(.L_27 - .L_26)


	//   ....[0]....
.L_26:
        /*007c*/ 	.word	0x000000f0


	//   ....[1]....
        /*0080*/ 	.word	0x000010d0


	//   ....[2]....
        /*0084*/ 	.word	0x00001840


	//----- nvinfo : EIATTR_CRS_STACK_SIZE
	.align		4
.L_27:
        /*0088*/ 	.byte	0x04, 0x1e
        /*008a*/ 	.short	(.L_29 - .L_28)
.L_28:
        /*008c*/ 	.word	0x00000000


	//----- nvinfo : EIATTR_CBANK_PARAM_SIZE
	.align		4
.L_29:
        /*0090*/ 	.byte	0x03, 0x19
        /*0092*/ 	.short	0x0030


	//----- nvinfo : EIATTR_PARAM_CBANK
	.align		4
        /*0094*/ 	.byte	0x04, 0x0a
        /*0096*/ 	.short	(.L_31 - .L_30)
	.align		4
.L_30:
        /*0098*/ 	.word	index@(.nv.constant0._Z6keisanPfS_PdS0_id)
        /*009c*/ 	.short	0x0380
        /*009e*/ 	.short	0x0030


	//----- nvinfo : EIATTR_SW_WAR
	.align		4
.L_31:
        /*00a0*/ 	.byte	0x04, 0x36
        /*00a2*/ 	.short	(.L_33 - .L_32)
.L_32:
        /*00a4*/ 	.word	0x00000008
.L_33:


//--------------------- .nv.callgraph             --------------------------
	.section	.nv.callgraph,"",@"SHT_CUDA_CALLGRAPH"
	.align	4
	.sectionentsize	8
	.align		4
        /*0000*/ 	.word	0x00000000
	.align		4
        /*0004*/ 	.word	0xffffffff
	.align		4
        /*0008*/ 	.word	0x00000000
	.align		4
        /*000c*/ 	.word	0xfffffffe
	.align		4
        /*0010*/ 	.word	0x00000000
	.align		4
        /*0014*/ 	.word	0xfffffffd
	.align		4
        /*0018*/ 	.word	0x00000000
	.align		4
        /*001c*/ 	.word	0xfffffffc


//--------------------- .nv.constant4             --------------------------
	.section	.nv.constant4,"a",@progbits
	.align	8
	.align		8
.nv.constant4:
        /*0000*/ 	.dword	__cudart_i2opi_d
	.align		8
        /*0008*/ 	.dword	__cudart_sin_cos_coeffs


//--------------------- .text._Z6keisanPfS_PdS0_id --------------------------
	.section	.text._Z6keisanPfS_PdS0_id,"ax",@progbits
	.align	128
        .global         _Z6keisanPfS_PdS0_id
        .type           _Z6keisanPfS_PdS0_id,@function
        .size           _Z6keisanPfS_PdS0_id,(.L_x_35 - _Z6keisanPfS_PdS0_id)
        .other          _Z6keisanPfS_PdS0_id,@"STO_CUDA_ENTRY STV_DEFAULT"
_Z6keisanPfS_PdS0_id:
.text._Z6keisanPfS_PdS0_id:
[----:B------:R-:W0:Y:S01]  /*0000*/  LDC R1, c[0x0][0x37c] ;  /* 0x0000df00ff017b82 */ /* 0x000e220000000800 */
[----:B------:R-:W1:Y:S07]  /*0010*/  S2R R0, SR_TID.Y ;  /* 0x0000000000007919 */ /* 0x000e6e0000002200 */
[----:B------:R-:W2:Y:S01]  /*0020*/  LDC R20, c[0x0][0x360] ;  /* 0x0000d800ff147b82 */ /* 0x000ea20000000800 */
[----:B------:R-:W3:Y:S01]  /*0030*/  LDCU UR13, c[0x0][0x3a0] ;  /* 0x00007400ff0d77ac */ /* 0x000ee20008000800 */
[----:B0-----:R-:W-:Y:S01]  /*0040*/  VIADD R1, R1, 0xffffffd8 ;  /* 0xffffffd801017836 */ /* 0x001fe20000000000 */
[----:B------:R-:W2:Y:S05]  /*0050*/  S2R R3, SR_TID.X ;  /* 0x0000000000037919 */ /* 0x000eaa0000002100 */
[----:B------:R-:W1:Y:S08]  /*0060*/  S2UR UR5, SR_CTAID.Y ;  /* 0x00000000000579c3 */ /* 0x000e700000002600 */
[----:B------:R-:W1:Y:S08]  /*0070*/  LDC R21, c[0x0][0x364] ;  /* 0x0000d900ff157b82 */ /* 0x000e700000000800 */
[----:B------:R-:W2:Y:S01]  /*0080*/  S2UR UR4, SR_CTAID.X ;  /* 0x00000000000479c3 */ /* 0x000ea20000002500 */
[----:B-1----:R-:W-:-:S02]  /*0090*/  IMAD R21, R21, UR5, R0 ;  /* 0x0000000515157c24 */ /* 0x002fc4000f8e0200 */
[----:B---3--:R-:W-:-:S03]  /*00a0*/  IMAD.U32 R0, RZ, RZ, UR13 ;  /* 0x0000000dff007e24 */ /* 0x008fc6000f8e00ff */
[----:B------:R-:W-:Y:S01]  /*00b0*/  ISETP.GT.U32.AND P0, PT, R21, 0x7ff, PT ;  /* 0x000007ff1500780c */ /* 0x000fe20003f04070 */
[----:B--2---:R-:W-:-:S05]  /*00c0*/  IMAD R20, R20, UR4, R3 ;  /* 0x0000000414147c24 */ /* 0x004fca000f8e0203 */
[----:B------:R-:W-:-:S04]  /*00d0*/  ISETP.GT.OR P0, PT, R20, 0x7ff, P0 ;  /* 0x000007ff1400780c */ /* 0x000fc80000704670 */
[----:B------:R-:W-:-:S13]  /*00e0*/  ISETP.LT.OR P0, PT, R0, 0x1, P0 ;  /* 0x000000010000780c */ /* 0x000fda0000701670 */
[----:B------:R-:W-:Y:S05]  /*00f0*/  @P0 EXIT ;  /* 0x000000000000094d */ /* 0x000fea0003800000 */
[----:B------:R-:W0:Y:S01]  /*0100*/  LDC.64 R8, c[0x0][0x398] ;  /* 0x0000e600ff087b82 */ /* 0x000e220000000a00 */
[----:B------:R-:W-:Y:S01]  /*0110*/  UISETP.NE.AND UP0, UPT, UR13, 0x1, UPT ;  /* 0x000000010d00788c */ /* 0x000fe2000bf05270 */
[----:B------:R-:W-:Y:S01]  /*0120*/  IMAD R3, R20, 0x800, R21 ;  /* 0x0000080014037824 */ /* 0x000fe200078e0215 */
[----:B------:R-:W-:Y:S01]  /*0130*/  I2FP.F32.S32 R20, R20 ;  /* 0x0000001400147245 */ /* 0x000fe20000201400 */
[----:B------:R-:W1:Y:S01]  /*0140*/  LDCU.64 UR14, c[0x0][0x358] ;  /* 0x00006b00ff0e77ac */ /* 0x000e620008000a00 */
[----:B------:R-:W-:Y:S01]  /*0150*/  I2FP.F32.U32 R21, R21 ;  /* 0x0000001500157245 */ /* 0x000fe20000201000 */
[----:B0-----:R-:W-:Y:S01]  /*0160*/  IMAD.WIDE R8, R3, 0x8, R8 ;  /* 0x0000000803087825 */ /* 0x001fe200078e0208 */
[----:B------:R-:W-:-:S03]  /*0170*/  CS2R R2, SRZ ;  /* 0x0000000000027805 */ /* 0x000fc6000001ff00 */
[----:B-1----:R-:W-:Y:S05]  /*0180*/  BRA.U !UP0, `(.L_x_0) ;  /* 0x0000000d08c47547 */ /* 0x002fea000b800000 */
[----:B------:R-:W0:Y:S01]  /*0190*/  LDCU.128 UR8, c[0x0][0x380] ;  /* 0x00007000ff0877ac */ /* 0x000e220008000c00 */
[----:B------:R-:W1:Y:S01]  /*01a0*/  LDCU.64 UR4, c[0x0][0x390] ;  /* 0x00007200ff0477ac */ /* 0x000e620008000a00 */
[----:B------:R-:W-:Y:S01]  /*01b0*/  ULOP3.LUT UR12, UR13, 0x7ffffffe, URZ, 0xc0, !UPT ;  /* 0x7ffffffe0d0c7892 */ /* 0x000fe2000f8ec0ff */
[----:B------:R-:W2:Y:S01]  /*01c0*/  LDCU.64 UR16, c[0x0][0x3a8] ;  /* 0x00007500ff1077ac */ /* 0x000ea20008000a00 */
[----:B------:R-:W3:Y:S01]  /*01d0*/  LDCU.64 UR20, c[0x4][0x8] ;  /* 0x01000100ff1477ac */ /* 0x000ee20008000a00 */
[----:B0-----:R-:W-:Y:S02]  /*01e0*/  UIADD3 UR6, UP1, UPT, UR10, 0x4, URZ ;  /* 0x000000040a067890 */ /* 0x001fe4000ff3e0ff */
[----:B------:R-:W-:Y:S02]  /*01f0*/  UIADD3 UR8, UP2, UPT, UR8, 0x4, URZ ;  /* 0x0000000408087890 */ /* 0x000fe4000ff5e0ff */
[----:B-1----:R-:W-:Y:S02]  /*0200*/  UIADD3 UR4, UP0, UPT, UR4, 0x8, URZ ;  /* 0x0000000804047890 */ /* 0x002fe4000ff1e0ff */
[----:B------:R-:W-:-:S02]  /*0210*/  UIADD3.X UR7, UPT, UPT, URZ, UR11, URZ, UP1, !UPT ;  /* 0x0000000bff077290 */ /* 0x000fc40008ffe4ff */
[----:B------:R-:W-:Y:S02]  /*0220*/  UIADD3.X UR9, UPT, UPT, URZ, UR9, URZ, UP2, !UPT ;  /* 0x00000009ff097290 */ /* 0x000fe400097fe4ff */
[----:B------:R-:W-:Y:S02]  /*0230*/  UIADD3.X UR5, UPT, UPT, URZ, UR5, URZ, UP0, !UPT ;  /* 0x00000005ff057290 */ /* 0x000fe400087fe4ff */
[----:B--23--:R-:W-:-:S12]  /*0240*/  UIADD3 UR10, UPT, UPT, -UR12, URZ, URZ ;  /* 0x000000ff0c0a7290 */ /* 0x00cfd8000fffe1ff */
.L_x_14:
[----:B------:R-:W-:Y:S02]  /*0250*/  IMAD.U32 R12, RZ, RZ, UR6 ;  /* 0x00000006ff0c7e24 */ /* 0x000fe4000f8e00ff */
[----:B------:R-:W-:Y:S02]  /*0260*/  IMAD.U32 R13, RZ, RZ, UR7 ;  /* 0x00000007ff0d7e24 */ /* 0x000fe4000f8e00ff */
[----:B0-----:R-:W-:-:S03]  /*0270*/  IMAD.U32 R11, RZ, RZ, UR9 ;  /* 0x00000009ff0b7e24 */ /* 0x001fc6000f8e00ff */
[----:B------:R-:W2:Y:S01]  /*0280*/  LDG.E R12, desc[UR14][R12.64+-0x4] ;  /* 0xfffffc0e0c0c7981 */ /* 0x000ea2000c1e1900 */
[----:B------:R-:W-:-:S05]  /*0290*/  IMAD.U32 R10, RZ, RZ, UR8 ;  /* 0x00000008ff0a7e24 */ /* 0x000fca000f8e00ff */
[----:B------:R0:W3:Y:S01]  /*02a0*/  LDG.E R11, desc[UR14][R10.64+-0x4] ;  /* 0xfffffc0e0a0b7981 */ /* 0x0000e2000c1e1900 */
[----:B------:R-:W-:Y:S02]  /*02b0*/  IMAD.U32 R14, RZ, RZ, UR4 ;  /* 0x00000004ff0e7e24 */ /* 0x000fe4000f8e00ff */
[----:B------:R-:W-:-:S05]  /*02c0*/  IMAD.U32 R15, RZ, RZ, UR5 ;  /* 0x00000005ff0f7e24 */ /* 0x000fca000f8e00ff */
[----:B------:R-:W4:Y:S01]  /*02d0*/  LDG.E.64 R6, desc[UR14][R14.64+-0x8] ;  /* 0xfffff80e0e067981 */ /* 0x000f22000c1e1b00 */
[----:B------:R-:W-:Y:S01]  /*02e0*/  BSSY.RECONVERGENT B0, `(.L_x_1) ;  /* 0x0000023000007945 */ /* 0x000fe20003800200 */
[----:B0-----:R-:W-:Y:S02]  /*02f0*/  IMAD.MOV.U32 R10, RZ, RZ, 0x0 ;  /* 0x00000000ff0a7424 */ /* 0x001fe400078e00ff */
[----:B--2---:R-:W-:-:S04]  /*0300*/  FADD R16, -R21, R12 ;  /* 0x0000000c15107221 */ /* 0x004fc80000000100 */
[----:B------:R-:W0:Y:S01]  /*0310*/  F2F.F64.F32 R4, R16 ;  /* 0x0000001000047310 */ /* 0x000e220000201800 */
[----:B---3--:R-:W-:Y:S01]  /*0320*/  FADD R0, -R20, R11 ;  /* 0x0000000b14007221 */ /* 0x008fe20000000100 */
[----:B------:R-:W-:-:S06]  /*0330*/  IMAD.MOV.U32 R11, RZ, RZ, 0x3fd80000 ;  /* 0x3fd80000ff0b7424 */ /* 0x000fcc00078e00ff */
[----:B------:R-:W1:Y:S01]  /*0340*/  F2F.F64.F32 R2, R0 ;  /* 0x0000000000027310 */ /* 0x000e620000201800 */
[----:B0-----:R-:W-:-:S08]  /*0350*/  DMUL R4, R4, R4 ;  /* 0x0000000404047228 */ /* 0x001fd00000000000 */
[----:B-1----:R-:W-:-:S08]  /*0360*/  DFMA R4, R2, R2, R4 ;  /* 0x000000020204722b */ /* 0x002fd00000000004 */
[----:B----4-:R-:W-:-:S06]  /*0370*/  DFMA R4, R6, R6, R4 ;  /* 0x000000060604722b */ /* 0x010fcc0000000004 */
[----:B------:R-:W0:Y:S04]  /*0380*/  MUFU.RSQ64H R7, R5 ;  /* 0x0000000500077308 */ /* 0x000e280000001c00 */
[----:B------:R-:W-:-:S05]  /*0390*/  VIADD R6, R5, 0xfcb00000 ;  /* 0xfcb0000005067836 */ /* 0x000fca0000000000 */
[----:B------:R-:W-:Y:S01]  /*03a0*/  ISETP.GE.U32.AND P0, PT, R6, 0x7ca00000, PT ;  /* 0x7ca000000600780c */ /* 0x000fe20003f06070 */
[----:B0-----:R-:W-:-:S08]  /*03b0*/  DMUL R2, R6, R6 ;  /* 0x0000000606027228 */ /* 0x001fd00000000000 */
[----:B------:R-:W-:-:S08]  /*03c0*/  DFMA R2, R4, -R2, 1 ;  /* 0x3ff000000402742b */ /* 0x000fd00000000802 */
[----:B------:R-:W-:Y:S02]  /*03d0*/  DFMA R10, R2, R10, 0.5 ;  /* 0x3fe00000020a742b */ /* 0x000fe4000000000a */
[----:B------:R-:W-:-:S08]  /*03e0*/  DMUL R2, R6, R2 ;  /* 0x0000000206027228 */ /* 0x000fd00000000000 */
[----:B------:R-:W-:-:S08]  /*03f0*/  DFMA R14, R10, R2, R6 ;  /* 0x000000020a0e722b */ /* 0x000fd00000000006 */
[----:B------:R-:W-:Y:S02]  /*0400*/  DMUL R10, R4, R14 ;  /* 0x0000000e040a7228 */ /* 0x000fe40000000000 */
[----:B------:R-:W-:Y:S02]  /*0410*/  VIADD R3, R15, 0xfff00000 ;  /* 0xfff000000f037836 */ /* 0x000fe40000000000 */
[----:B------:R-:W-:-:S04]  /*0420*/  IMAD.MOV.U32 R2, RZ, RZ, R14 ;  /* 0x000000ffff027224 */ /* 0x000fc800078e000e */
[----:B------:R-:W-:-:S08]  /*0430*/  DFMA R16, R10, -R10, R4 ;  /* 0x8000000a0a10722b */ /* 0x000fd00000000004 */
[----:B------:R-:W-:Y:S01]  /*0440*/  DFMA R12, R16, R2, R10 ;  /* 0x00000002100c722b */ /* 0x000fe2000000000a */
[----:B------:R-:W-:Y:S10]  /*0450*/  @!P0 BRA `(.L_x_2) ;  /* 0x00000000002c8947 */ /* 0x000ff40003800000 */
[----:B------:R-:W-:Y:S02]  /*0460*/  IMAD.MOV.U32 R0, RZ, RZ, R14 ;  /* 0x000000ffff007224 */ /* 0x000fe400078e000e */
[----:B------:R-:W-:Y:S02]  /*0470*/  IMAD.MOV.U32 R2, RZ, RZ, R4 ;  /* 0x000000ffff027224 */ /* 0x000fe400078e0004 */
[----:B------:R-:W-:Y:S02]  /*0480*/  IMAD.MOV.U32 R7, RZ, RZ, R5 ;  /* 0x000000ffff077224 */ /* 0x000fe400078e0005 */
[----:B------:R-:W-:Y:S01]  /*0490*/  IMAD.MOV.U32 R14, RZ, RZ, R6 ;  /* 0x000000ffff0e7224 */ /* 0x000fe200078e0006 */
[----:B------:R-:W-:Y:S01]  /*04a0*/  MOV R6, 0x510 ;  /* 0x0000051000067802 */ /* 0x000fe20000000f00 */
[----:B------:R-:W-:Y:S02]  /*04b0*/  IMAD.MOV.U32 R12, RZ, RZ, R16 ;  /* 0x000000ffff0c7224 */ /* 0x000fe400078e0010 */
[----:B------:R-:W-:-:S02]  /*04c0*/  IMAD.MOV.U32 R13, RZ, RZ, R17 ;  /* 0x000000ffff0d7224 */ /* 0x000fc400078e0011 */
[----:B------:R-:W-:Y:S02]  /*04d0*/  IMAD.MOV.U32 R4, RZ, RZ, R10 ;  /* 0x000000ffff047224 */ /* 0x000fe400078e000a */
[----:B------:R-:W-:Y:S02]  /*04e0*/  IMAD.MOV.U32 R5, RZ, RZ, R11 ;  /* 0x000000ffff057224 */ /* 0x000fe400078e000b */
[----:B------:R-:W-:-:S07]  /*04f0*/  IMAD.MOV.U32 R15, RZ, RZ, R3 ;  /* 0x000000ffff0f7224 */ /* 0x000fce00078e0003 */
[----:B------:R-:W-:Y:S05]  /*0500*/  CALL.REL.NOINC `($__internal_0_$__cuda_sm20_dsqrt_rn_f64_mediumpath_v1) ;  /* 0x0000001000d07944 */ /* 0x000fea0003c00000 */
.L_x_2:
[----:B------:R-:W-:Y:S05]  /*0510*/  BSYNC.RECONVERGENT B0 ;  /* 0x0000000000007941 */ /* 0x000fea0003800200 */
.L_x_1:
[----:B------:R-:W-:Y:S01]  /*0520*/  DMUL R12, R12, UR16 ;  /* 0x000000100c0c7c28 */ /* 0x000fe20008000000 */
[----:B------:R-:W-:Y:S07]  /*0530*/  BSSY.RECONVERGENT B0, `(.L_x_3) ;  /* 0x000001f000007945 */ /* 0x000fee0003800200 */
[----:B------:R-:W-:-:S14]  /*0540*/  DSETP.NEU.AND P0, PT, |R12|, +INF , PT ;  /* 0x7ff000000c00742a */ /* 0x000fdc0003f0d200 */
[----:B------:R-:W-:Y:S01]  /*0550*/  @!P0 DMUL R2, RZ, R12 ;  /* 0x0000000cff028228 */ /* 0x000fe20000000000 */
[----:B------:R-:W-:Y:S01]  /*0560*/  @!P0 IMAD.MOV.U32 R0, RZ, RZ, 0x1 ;  /* 0x00000001ff008424 */ /* 0x000fe200078e00ff */
[----:B------:R-:W-:Y:S09]  /*0570*/  @!P0 BRA `(.L_x_4) ;  /* 0x0000000000688947 */ /* 0x000ff20003800000 */
[----:B------:R-:W-:Y:S01]  /*0580*/  UMOV UR18, 0x6dc9c883 ;  /* 0x6dc9c88300127882 */ /* 0x000fe20000000000 */
[----:B------:R-:W-:Y:S01]  /*0590*/  UMOV UR19, 0x3fe45f30 ;  /* 0x3fe45f3000137882 */ /* 0x000fe20000000000 */
[C---:B------:R-:W-:Y:S01]  /*05a0*/  DSETP.GE.AND P0, PT, |R12|.reuse, 2.14748364800000000000e+09, PT ;  /* 0x41e000000c00742a */ /* 0x040fe20003f06200 */
[----:B------:R-:W-:Y:S01]  /*05b0*/  BSSY.RECONVERGENT B1, `(.L_x_5) ;  /* 0x0000015000017945 */ /* 0x000fe20003800200 */
[----:B------:R-:W-:Y:S01]  /*05c0*/  DMUL R4, R12, UR18 ;  /* 0x000000120c047c28 */ /* 0x000fe20008000000 */
[----:B------:R-:W-:Y:S01]  /*05d0*/  UMOV UR18, 0x54442d18 ;  /* 0x54442d1800127882 */ /* 0x000fe20000000000 */
[----:B------:R-:W-:-:S04]  /*05e0*/  UMOV UR19, 0x3ff921fb ;  /* 0x3ff921fb00137882 */ /* 0x000fc80000000000 */
[----:B------:R-:W0:Y:S08]  /*05f0*/  F2I.F64 R0, R4 ;  /* 0x0000000400007311 */ /* 0x000e300000301100 */
[----:B0-----:R-:W0:Y:S02]  /*0600*/  I2F.F64 R2, R0 ;  /* 0x0000000000027312 */ /* 0x001e240000201c00 */
[----:B0-----:R-:W-:Y:S01]  /*0610*/  DFMA R6, R2, -UR18, R12 ;  /* 0x8000001202067c2b */ /* 0x001fe2000800000c */
[----:B------:R-:W-:Y:S01]  /*0620*/  UMOV UR18, 0x33145c00 ;  /* 0x33145c0000127882 */ /* 0x000fe20000000000 */
[----:B------:R-:W-:-:S06]  /*0630*/  UMOV UR19, 0x3c91a626 ;  /* 0x3c91a62600137882 */ /* 0x000fcc0000000000 */
[----:B------:R-:W-:Y:S01]  /*0640*/  DFMA R6, R2, -UR18, R6 ;  /* 0x8000001202067c2b */ /* 0x000fe20008000006 */
[----:B------:R-:W-:Y:S01]  /*0650*/  UMOV UR18, 0x252049c0 ;  /* 0x252049c000127882 */ /* 0x000fe20000000000 */
[----:B------:R-:W-:-:S06]  /*0660*/  UMOV UR19, 0x397b839a ;  /* 0x397b839a00137882 */ /* 0x000fcc0000000000 */
[----:B------:R-:W-:Y:S01]  /*0670*/  DFMA R2, R2, -UR18, R6 ;  /* 0x8000001202027c2b */ /* 0x000fe20008000006 */
[----:B------:R-:W-:Y:S10]  /*0680*/  @!P0 BRA `(.L_x_6) ;  /* 0x00000000001c8947 */ /* 0x000ff40003800000 */
[----:B------:R-:W-:Y:S01]  /*0690*/  IMAD.MOV.U32 R6, RZ, RZ, R12 ;  /* 0x000000ffff067224 */ /* 0x000fe200078e000c */
[----:B------:R-:W-:Y:S01]  /*06a0*/  MOV R0, 0x6d0 ;  /* 0x000006d000007802 */ /* 0x000fe20000000f00 */
[----:B------:R-:W-:-:S07]  /*06b0*/  IMAD.MOV.U32 R3, RZ, RZ, R13 ;  /* 0x000000ffff037224 */ /* 0x000fce00078e000d */
[----:B------:R-:W-:Y:S05]  /*06c0*/  CALL.REL.NOINC `($_Z6keisanPfS_PdS0_id$__internal_trig_reduction_slowpathd) ;  /* 0x00000014000c7944 */ /* 0x000fea0003c00000 */
[----:B------:R-:W-:Y:S02]  /*06d0*/  IMAD.MOV.U32 R0, RZ, RZ, R4 ;  /* 0x000000ffff007224 */ /* 0x000fe400078e0004 */
[----:B------:R-:W-:Y:S02]  /*06e0*/  IMAD.MOV.U32 R2, RZ, RZ, R6 ;  /* 0x000000ffff027224 */ /* 0x000fe400078e0006 */
[----:B------:R-:W-:-:S07]  /*06f0*/  IMAD.MOV.U32 R3, RZ, RZ, R7 ;  /* 0x000000ffff037224 */ /* 0x000fce00078e0007 */
.L_x_6:
[----:B------:R-:W-:Y:S05]  /*0700*/  BSYNC.RECONVERGENT B1 ;  /* 0x0000000000017941 */ /* 0x000fea0003800200 */
.L_x_5:
[----:B------:R-:W-:-:S07]  /*0710*/  VIADD R0, R0, 0x1 ;  /* 0x0000000100007836 */ /* 0x000fce0000000000 */
.L_x_4:
[----:B------:R-:W-:Y:S05]  /*0720*/  BSYNC.RECONVERGENT B0 ;  /* 0x0000000000007941 */ /* 0x000fea0003800200 */
.L_x_3:
[----:B------:R-:W-:Y:S01]  /*0730*/  IMAD.SHL.U32 R4, R0, 0x40, RZ ;  /* 0x0000004000047824 */ /* 0x000fe200078e00ff */
[----:B------:R-:W2:Y:S04]  /*0740*/  LDG.E.64 R10, desc[UR14][R8.64] ;  /* 0x0000000e080a7981 */ /* 0x000ea8000c1e1b00 */
[----:B------:R-:W-:-:S04]  /*0750*/  LOP3.LUT R4, R4, 0x40, RZ, 0xc0, !PT ;  /* 0x0000004004047812 */ /* 0x000fc800078ec0ff */
[----:B------:R-:W-:-:S05]  /*0760*/  IADD3 R26, P0, PT, R4, UR20, RZ ;  /* 0x00000014041a7c10 */ /* 0x000fca000ff1e0ff */
[----:B------:R-:W-:-:S05]  /*0770*/  IMAD.X R27, RZ, RZ, UR21, P0 ;  /* 0x00000015ff1b7e24 */ /* 0x000fca00080e06ff */
[----:B------:R-:W3:Y:S04]  /*0780*/  LDG.E.128.CONSTANT R4, desc[UR14][R26.64] ;  /* 0x0000000e1a047981 */ /* 0x000ee8000c1e9d00 */
[----:B------:R-:W4:Y:S04]  /*0790*/  LDG.E.128.CONSTANT R12, desc[UR14][R26.64+0x10] ;  /* 0x0000100e1a0c7981 */ /* 0x000f28000c1e9d00 */
[----:B------:R-:W5:Y:S01]  /*07a0*/  LDG.E.128.CONSTANT R16, desc[UR14][R26.64+0x20] ;  /* 0x0000200e1a107981 */ /* 0x000f62000c1e9d00 */
[----:B------:R-:W-:Y:S01]  /*07b0*/  LOP3.LUT R22, R0, 0x1, RZ, 0xc0, !PT ;  /* 0x0000000100167812 */ /* 0x000fe200078ec0ff */
[----:B------:R-:W-:-:S02]  /*07c0*/  IMAD.MOV.U32 R24, RZ, RZ, 0x20fd8164 ;  /* 0x20fd8164ff187424 */ /* 0x000fc400078e00ff */
[----:B------:R-:W-:Y:S01]  /*07d0*/  IMAD.MOV.U32 R25, RZ, RZ, 0x3da8ff83 ;  /* 0x3da8ff83ff197424 */ /* 0x000fe200078e00ff */
[----:B------:R-:W-:Y:S01]  /*07e0*/  ISETP.NE.U32.AND P0, PT, R22, 0x1, PT ;  /* 0x000000011600780c */ /* 0x000fe20003f05070 */
[----:B------:R-:W-:-:S03]  /*07f0*/  DMUL R22, R2, R2 ;  /* 0x0000000202167228 */ /* 0x000fc60000000000 */
[----:B------:R-:W-:Y:S02]  /*0800*/  FSEL R24, R24, -8.06006814911005101289e+34, !P0 ;  /* 0xf9785eba18187808 */ /* 0x000fe40004000000 */
[----:B------:R-:W-:-:S06]  /*0810*/  FSEL R25, -R25, 0.11223486810922622681, !P0 ;  /* 0x3de5db6519197808 */ /* 0x000fcc0004000100 */
[----:B---3--:R-:W-:-:S08]  /*0820*/  DFMA R4, R22, R24, R4 ;  /* 0x000000181604722b */ /* 0x008fd00000000004 */
[----:B------:R-:W-:-:S08]  /*0830*/  DFMA R4, R22, R4, R6 ;  /* 0x000000041604722b */ /* 0x000fd00000000006 */
[----:B----4-:R-:W-:-:S08]  /*0840*/  DFMA R4, R22, R4, R12 ;  /* 0x000000041604722b */ /* 0x010fd0000000000c */
[----:B------:R-:W-:-:S08]  /*0850*/  DFMA R4, R22, R4, R14 ;  /* 0x000000041604722b */ /* 0x000fd0000000000e */
[----:B-----5:R-:W-:-:S08]  /*0860*/  DFMA R4, R22, R4, R16 ;  /* 0x000000041604722b */ /* 0x020fd00000000010 */
[----:B------:R-:W-:-:S08]  /*0870*/  DFMA R4, R22, R4, R18 ;  /* 0x000000041604722b */ /* 0x000fd00000000012 */
[----:B------:R-:W-:Y:S02]  /*0880*/  DFMA R2, R4, R2, R2 ;  /* 0x000000020402722b */ /* 0x000fe40000000002 */
[----:B------:R-:W-:-:S10]  /*0890*/  DFMA R4, R22, R4, 1 ;  /* 0x3ff000001604742b */ /* 0x000fd40000000004 */
[----:B------:R-:W-:Y:S02]  /*08a0*/  FSEL R4, R4, R2, !P0 ;  /* 0x0000000204047208 */ /* 0x000fe40004000000 */
[----:B------:R-:W-:-:S06]  /*08b0*/  FSEL R5, R5, R3, !P0 ;  /* 0x0000000305057208 */ /* 0x000fcc0004000000 */
[----:B------:R-:W-:Y:S01]  /*08c0*/  DADD R2, RZ, -R4 ;  /* 0x00000000ff027229 */ /* 0x000fe20000000804 */
[----:B------:R-:W-:Y:S01]  /*08d0*/  LOP3.LUT P0, RZ, R0, 0x2, RZ, 0xc0, !PT ;  /* 0x0000000200ff7812 */ /* 0x000fe2000780c0ff */
[----:B------:R-:W-:-:S08]  /*08e0*/  IMAD.U32 R6, RZ, RZ, UR6 ;  /* 0x00000006ff067e24 */ /* 0x000fd0000f8e00ff */
[----:B------:R-:W-:Y:S02]  /*08f0*/  FSEL R2, R4, R2, !P0 ;  /* 0x0000000204027208 */ /* 0x000fe40004000000 */
[----:B------:R-:W-:Y:S01]  /*0900*/  FSEL R3, R5, R3, !P0 ;  /* 0x0000000305037208 */ /* 0x000fe20004000000 */
[----:B------:R-:W-:-:S05]  /*0910*/  IMAD.U32 R7, RZ, RZ, UR7 ;  /* 0x00000007ff077e24 */ /* 0x000fca000f8e00ff */
[----:B--2---:R-:W-:Y:S01]  /*0920*/  DADD R10, R10, R2 ;  /* 0x000000000a0a7229 */ /* 0x004fe20000000002 */
[----:B------:R-:W-:Y:S02]  /*0930*/  IMAD.U32 R15, RZ, RZ, UR9 ;  /* 0x00000009ff0f7e24 */ /* 0x000fe4000f8e00ff */
[----:B------:R-:W-:-:S04]  /*0940*/  IMAD.U32 R14, RZ, RZ, UR8 ;  /* 0x00000008ff0e7e24 */ /* 0x000fc8000f8e00ff */
[----:B------:R0:W-:Y:S04]  /*0950*/  STG.E.64 desc[UR14][R8.64], R10 ;  /* 0x0000000a08007986 */ /* 0x0001e8000c101b0e */
[----:B------:R-:W2:Y:S04]  /*0960*/  LDG.E R6, desc[UR14][R6.64] ;  /* 0x0000000e06067981 */ /* 0x000ea8000c1e1900 */
[----:B------:R-:W3:Y:S01]  /*0970*/  LDG.E R15, desc[UR14][R14.64] ;  /* 0x0000000e0e0f7981 */ /* 0x000ee2000c1e1900 */
[----:B------:R-:W-:Y:S02]  /*0980*/  IMAD.U32 R16, RZ, RZ, UR4 ;  /* 0x00000004ff107e24 */ /* 0x000fe4000f8e00ff */
[----:B------:R-:W-:-:S05]  /*0990*/  IMAD.U32 R17, RZ, RZ, UR5 ;  /* 0x00000005ff117e24 */ /* 0x000fca000f8e00ff */
[----:B------:R-:W4:Y:S01]  /*09a0*/  LDG.E.64 R12, desc[UR14][R16.64] ;  /* 0x0000000e100c7981 */ /* 0x000f22000c1e1b00 */
[----:B------:R-:W-:Y:S01]  /*09b0*/  BSSY.RECONVERGENT B0, `(.L_x_7) ;  /* 0x0000023000007945 */ /* 0x000fe20003800200 */
[----:B--2---:R-:W-:-:S04]  /*09c0*/  FADD R18, -R21, R6 ;  /* 0x0000000615127221 */ /* 0x004fc80000000100 */
[----:B------:R-:W1:Y:S01]  /*09d0*/  F2F.F64.F32 R4, R18 ;  /* 0x0000001200047310 */ /* 0x000e620000201800 */
[----:B---3--:R-:W-:-:S07]  /*09e0*/  FADD R0, -R20, R15 ;  /* 0x0000000f14007221 */ /* 0x008fce0000000100 */
[----:B------:R-:W2:Y:S01]  /*09f0*/  F2F.F64.F32 R2, R0 ;  /* 0x0000000000027310 */ /* 0x000ea20000201800 */
[----:B-1----:R-:W-:-:S08]  /*0a00*/  DMUL R4, R4, R4 ;  /* 0x0000000404047228 */ /* 0x002fd00000000000 */
[----:B--2---:R-:W-:-:S08]  /*0a10*/  DFMA R4, R2, R2, R4 ;  /* 0x000000020204722b */ /* 0x004fd00000000004 */
[----:B----4-:R-:W-:-:S06]  /*0a20*/  DFMA R12, R12, R12, R4 ;  /* 0x0000000c0c0c722b */ /* 0x010fcc0000000004 */
[----:B------:R-:W1:Y:S04]  /*0a30*/  MUFU.RSQ64H R7, R13 ;  /* 0x0000000d00077308 */ /* 0x000e680000001c00 */
[----:B------:R-:W-:Y:S02]  /*0a40*/  VIADD R6, R13, 0xfcb00000 ;  /* 0xfcb000000d067836 */ /* 0x000fe40000000000 */
[----:B------:R-:W-:-:S04]  /*0a50*/  IMAD.MOV.U32 R4, RZ, RZ, 0x0 ;  /* 0x00000000ff047424 */ /* 0x000fc800078e00ff */
[----:B-1----:R-:W-:Y:S01]  /*0a60*/  DMUL R2, R6, R6 ;  /* 0x0000000606027228 */ /* 0x002fe20000000000 */
[----:B------:R-:W-:-:S07]  /*0a70*/  IMAD.MOV.U32 R5, RZ, RZ, 0x3fd80000 ;  /* 0x3fd80000ff057424 */ /* 0x000fce00078e00ff */
[----:B------:R-:W-:-:S08]  /*0a80*/  DFMA R2, R12, -R2, 1 ;  /* 0x3ff000000c02742b */ /* 0x000fd00000000802 */
[----:B------:R-:W-:Y:S02]  /*0a90*/  DFMA R4, R2, R4, 0.5 ;  /* 0x3fe000000204742b */ /* 0x000fe40000000004 */
[----:B------:R-:W-:-:S08]  /*0aa0*/  DMUL R2, R6, R2 ;  /* 0x0000000206027228 */ /* 0x000fd00000000000 */
[----:B------:R-:W-:Y:S01]  /*0ab0*/  DFMA R18, R4, R2, R6 ;  /* 0x000000020412722b */ /* 0x000fe20000000006 */
[----:B------:R-:W-:-:S07]  /*0ac0*/  ISETP.GE.U32.AND P0, PT, R6, 0x7ca00000, PT ;  /* 0x7ca000000600780c */ /* 0x000fce0003f06070 */
[----:B------:R-:W-:Y:S02]  /*0ad0*/  DMUL R4, R12, R18 ;  /* 0x000000120c047228 */ /* 0x000fe40000000000 */
[----:B------:R-:W-:Y:S02]  /*0ae0*/  VIADD R3, R19, 0xfff00000 ;  /* 0xfff0000013037836 */ /* 0x000fe40000000000 */
[----:B------:R-:W-:-:S04]  /*0af0*/  IMAD.MOV.U32 R2, RZ, RZ, R18 ;  /* 0x000000ffff027224 */ /* 0x000fc800078e0012 */
[----:B------:R-:W-:-:S08]  /*0b00*/  DFMA R14, R4, -R4, R12 ;  /* 0x80000004040e722b */ /* 0x000fd0000000000c */
[----:B------:R-:W-:Y:S01]  /*0b10*/  DFMA R16, R14, R2, R4 ;  /* 0x000000020e10722b */ /* 0x000fe20000000004 */
[----:B0-----:R-:W-:Y:S10]  /*0b20*/  @!P0 BRA `(.L_x_8) ;  /* 0x00000000002c8947 */ /* 0x001ff40003800000 */
[----:B------:R-:W-:Y:S01]  /*0b30*/  IMAD.MOV.U32 R2, RZ, RZ, R12 ;  /* 0x000000ffff027224 */ /* 0x000fe200078e000c */
[----:B------:R-:W-:Y:S01]  /*0b40*/  MOV R7, R13 ;  /* 0x0000000d00077202 */ /* 0x000fe20000000f00 */
[----:B------:R-:W-:Y:S02]  /*0b50*/  IMAD.MOV.U32 R12, RZ, RZ, R14 ;  /* 0x000000ffff0c7224 */ /* 0x000fe400078e000e */
[----:B------:R-:W-:Y:S02]  /*0b60*/  IMAD.MOV.U32 R13, RZ, RZ, R15 ;  /* 0x000000ffff0d7224 */ /* 0x000fe400078e000f */
[----:B------:R-:W-:Y:S01]  /*0b70*/  IMAD.MOV.U32 R14, RZ, RZ, R6 ;  /* 0x000000ffff0e7224 */ /* 0x000fe200078e0006 */
[----:B------:R-:W-:Y:S01]  /*0b80*/  MOV R6, 0xbc0 ;  /* 0x00000bc000067802 */ /* 0x000fe20000000f00 */
[----:B------:R-:W-:Y:S02]  /*0b90*/  IMAD.MOV.U32 R0, RZ, RZ, R18 ;  /* 0x000000ffff007224 */ /* 0x000fe400078e0012 */
[----:B------:R-:W-:-:S07]  /*0ba0*/  IMAD.MOV.U32 R15, RZ, RZ, R3 ;  /* 0x000000ffff0f7224 */ /* 0x000fce00078e0003 */
[----:B------:R-:W-:Y:S05]  /*0bb0*/  CALL.REL.NOINC `($__internal_0_$__cuda_sm20_dsqrt_rn_f64_mediumpath_v1) ;  /* 0x0000000c00247944 */ /* 0x000fea0003c00000 */
[----:B------:R-:W-:Y:S02]  /*0bc0*/  IMAD.MOV.U32 R16, RZ, RZ, R12 ;  /* 0x000000ffff107224 */ /* 0x000fe400078e000c */
[----:B------:R-:W-:-:S07]  /*0bd0*/  IMAD.MOV.U32 R17, RZ, RZ, R13 ;  /* 0x000000ffff117224 */ /* 0x000fce00078e000d */
.L_x_8:
[----:B------:R-:W-:Y:S05]  /*0be0*/  BSYNC.RECONVERGENT B0 ;  /* 0x0000000000007941 */ /* 0x000fea0003800200 */
.L_x_7:
[----:B------:R-:W-:Y:S01]  /*0bf0*/  DMUL R16, R16, UR16 ;  /* 0x0000001010107c28 */ /* 0x000fe20008000000 */
[----:B------:R-:W-:Y:S07]  /*0c00*/  BSSY.RECONVERGENT B0, `(.L_x_9) ;  /* 0x0000020000007945 */ /* 0x000fee0003800200 */
[----:B------:R-:W-:-:S14]  /*0c10*/  DSETP.NEU.AND P0, PT, |R16|, +INF , PT ;  /* 0x7ff000001000742a */ /* 0x000fdc0003f0d200 */
[----:B------:R-:W-:Y:S05]  /*0c20*/  @!P0 BRA `(.L_x_10) ;  /* 0x00000000006c8947 */ /* 0x000fea0003800000 */
        /* <DEDUP_REMOVED lines=24> */
.L_x_12:
[----:B------:R-:W-:Y:S05]  /*0db0*/  BSYNC.RECONVERGENT B1 ;  /* 0x0000000000017941 */ /* 0x000fea0003800200 */
.L_x_11:
[----:B------:R-:W-:Y:S01]  /*0dc0*/  VIADD R0, R0, 0x1 ;  /* 0x0000000100007836 */ /* 0x000fe20000000000 */
[----:B------:R-:W-:Y:S06]  /*0dd0*/  BRA `(.L_x_13) ;  /* 0x0000000000087947 */ /* 0x000fec0003800000 */
.L_x_10:
[----:B------:R-:W-:Y:S01]  /*0de0*/  DMUL R2, RZ, R16 ;  /* 0x00000010ff027228 */ /* 0x000fe20000000000 */
[----:B------:R-:W-:-:S10]  /*0df0*/  IMAD.MOV.U32 R0, RZ, RZ, 0x1 ;  /* 0x00000001ff007424 */ /* 0x000fd400078e00ff */
.L_x_13:
[----:B------:R-:W-:Y:S05]  /*0e00*/  BSYNC.RECONVERGENT B0 ;  /* 0x0000000000007941 */ /* 0x000fea0003800200 */
.L_x_9:
[----:B------:R-:W-:-:S05]  /*0e10*/  IMAD.SHL.U32 R4, R0, 0x40, RZ ;  /* 0x0000004000047824 */ /* 0x000fca00078e00ff */
[----:B------:R-:W-:-:S04]  /*0e20*/  LOP3.LUT R4, R4, 0x40, RZ, 0xc0, !PT ;  /* 0x0000004004047812 */ /* 0x000fc800078ec0ff */
[----:B------:R-:W-:-:S05]  /*0e30*/  IADD3 R26, P0, PT, R4, UR20, RZ ;  /* 0x00000014041a7c10 */ /* 0x000fca000ff1e0ff */
[----:B------:R-:W-:-:S05]  /*0e40*/  IMAD.X R27, RZ, RZ, UR21, P0 ;  /* 0x00000015ff1b7e24 */ /* 0x000fca00080e06ff */
[----:B------:R-:W2:Y:S04]  /*0e50*/  LDG.E.128.CONSTANT R4, desc[UR14][R26.64] ;  /* 0x0000000e1a047981 */ /* 0x000ea8000c1e9d00 */
[----:B------:R-:W3:Y:S04]  /*0e60*/  LDG.E.128.CONSTANT R12, desc[UR14][R26.64+0x10] ;  /* 0x0000100e1a0c7981 */ /* 0x000ee8000c1e9d00 */
[----:B------:R-:W4:Y:S01]  /*0e70*/  LDG.E.128.CONSTANT R16, desc[UR14][R26.64+0x20] ;  /* 0x0000200e1a107981 */ /* 0x000f22000c1e9d00 */
[----:B------:R-:W-:Y:S01]  /*0e80*/  LOP3.LUT R22, R0, 0x1, RZ, 0xc0, !PT ;  /* 0x0000000100167812 */ /* 0x000fe200078ec0ff */
[----:B------:R-:W-:Y:S01]  /*0e90*/  IMAD.MOV.U32 R24, RZ, RZ, 0x20fd8164 ;  /* 0x20fd8164ff187424 */ /* 0x000fe200078e00ff */
[----:B------:R-:W-:Y:S01]  /*0ea0*/  UIADD3 UR4, UP0, UPT, UR4, 0x10, URZ ;  /* 0x0000001004047890 */ /* 0x000fe2000ff1e0ff */
[----:B------:R-:W-:Y:S01]  /*0eb0*/  IMAD.MOV.U32 R25, RZ, RZ, 0x3da8ff83 ;  /* 0x3da8ff83ff197424 */ /* 0x000fe200078e00ff */
[----:B------:R-:W-:Y:S01]  /*0ec0*/  ISETP.NE.U32.AND P0, PT, R22, 0x1, PT ;  /* 0x000000011600780c */ /* 0x000fe20003f05070 */
[----:B------:R-:W-:Y:S01]  /*0ed0*/  DMUL R22, R2, R2 ;  /* 0x0000000202167228 */ /* 0x000fe20000000000 */
[----:B------:R-:W-:-:S02]  /*0ee0*/  UIADD3 UR10, UPT, UPT, UR10, 0x2, URZ ;  /* 0x000000020a0a7890 */ /* 0x000fc4000fffe0ff */
[----:B------:R-:W-:Y:S01]  /*0ef0*/  FSEL R24, R24, -8.06006814911005101289e+34, !P0 ;  /* 0xf9785eba18187808 */ /* 0x000fe20004000000 */
[----:B------:R-:W-:Y:S01]  /*0f00*/  UIADD3.X UR5, UPT, UPT, URZ, UR5, URZ, UP0, !UPT ;  /* 0x00000005ff057290 */ /* 0x000fe200087fe4ff */
[----:B------:R-:W-:Y:S01]  /*0f10*/  FSEL R25, -R25, 0.11223486810922622681, !P0 ;  /* 0x3de5db6519197808 */ /* 0x000fe20004000100 */
[----:B------:R-:W-:Y:S02]  /*0f20*/  UISETP.NE.AND UP0, UPT, UR10, URZ, UPT ;  /* 0x000000ff0a00728c */ /* 0x000fe4000bf05270 */
[----:B------:R-:W-:Y:S02]  /*0f30*/  UIADD3 UR6, UP1, UPT, UR6, 0x8, URZ ;  /* 0x0000000806067890 */ /* 0x000fe4000ff3e0ff */
[----:B------:R-:W-:Y:S02]  /*0f40*/  UIADD3 UR8, UP2, UPT, UR8, 0x8, URZ ;  /* 0x0000000808087890 */ /* 0x000fe4000ff5e0ff */
[----:B------:R-:W-:Y:S02]  /*0f50*/  UIADD3.X UR7, UPT, UPT, URZ, UR7, URZ, UP1, !UPT ;  /* 0x00000007ff077290 */ /* 0x000fe40008ffe4ff */
[----:B------:R-:W-:Y:S01]  /*0f60*/  UIADD3.X UR9, UPT, UPT, URZ, UR9, URZ, UP2, !UPT ;  /* 0x00000009ff097290 */ /* 0x000fe200097fe4ff */
[----:B--2---:R-:W-:-:S08]  /*0f70*/  DFMA R4, R22, R24, R4 ;  /* 0x000000181604722b */ /* 0x004fd00000000004 */
[----:B------:R-:W-:-:S08]  /*0f80*/  DFMA R4, R22, R4, R6 ;  /* 0x000000041604722b */ /* 0x000fd00000000006 */
[----:B---3--:R-:W-:-:S08]  /*0f90*/  DFMA R4, R22, R4, R12 ;  /* 0x000000041604722b */ /* 0x008fd0000000000c */
[----:B------:R-:W-:-:S08]  /*0fa0*/  DFMA R4, R22, R4, R14 ;  /* 0x000000041604722b */ /* 0x000fd0000000000e */
[----:B----4-:R-:W-:-:S08]  /*0fb0*/  DFMA R4, R22, R4, R16 ;  /* 0x000000041604722b */ /* 0x010fd00000000010 */
[----:B------:R-:W-:-:S08]  /*0fc0*/  DFMA R4, R22, R4, R18 ;  /* 0x000000041604722b */ /* 0x000fd00000000012 */
[----:B------:R-:W-:Y:S02]  /*0fd0*/  DFMA R2, R4, R2, R2 ;  /* 0x000000020402722b */ /* 0x000fe40000000002 */
[----:B------:R-:W-:-:S10]  /*0fe0*/  DFMA R4, R22, R4, 1 ;  /* 0x3ff000001604742b */ /* 0x000fd40000000004 */
[----:B------:R-:W-:Y:S02]  /*0ff0*/  FSEL R4, R4, R2, !P0 ;  /* 0x0000000204047208 */ /* 0x000fe40004000000 */
[----:B------:R-:W-:Y:S02]  /*1000*/  FSEL R5, R5, R3, !P0 ;  /* 0x0000000305057208 */ /* 0x000fe40004000000 */
[----:B------:R-:W-:-:S04]  /*1010*/  LOP3.LUT P0, RZ, R0, 0x2, RZ, 0xc0, !PT ;  /* 0x0000000200ff7812 */ /* 0x000fc8000780c0ff */
[----:B------:R-:W-:-:S10]  /*1020*/  DADD R2, RZ, -R4 ;  /* 0x00000000ff027229 */ /* 0x000fd40000000804 */
[----:B------:R-:W-:Y:S02]  /*1030*/  FSEL R2, R4, R2, !P0 ;  /* 0x0000000204027208 */ /* 0x000fe40004000000 */
[----:B------:R-:W-:-:S06]  /*1040*/  FSEL R3, R5, R3, !P0 ;  /* 0x0000000305037208 */ /* 0x000fcc0004000000 */
[----:B------:R-:W-:-:S07]  /*1050*/  DADD R10, R10, R2 ;  /* 0x000000000a0a7229 */ /* 0x000fce0000000002 */
[----:B------:R0:W-:Y:S01]  /*1060*/  STG.E.64 desc[UR14][R8.64], R10 ;  /* 0x0000000a08007986 */ /* 0x0001e2000c101b0e */
[----:B------:R-:W-:Y:S05]  /*1070*/  BRA.U UP0, `(.L_x_14) ;  /* 0xfffffff100747547 */ /* 0x000fea000b83ffff */
[----:B------:R-:W-:Y:S02]  /*1080*/  IMAD.U32 R2, RZ, RZ, UR12 ;  /* 0x0000000cff027e24 */ /* 0x000fe4000f8e00ff */
[----:B------:R-:W-:-:S07]  /*1090*/  IMAD.MOV.U32 R3, RZ, RZ, RZ ;  /* 0x000000ffff037224 */ /* 0x000fce00078e00ff */
.L_x_0:
[----:B------:R-:W1:Y:S02]  /*10a0*/  LDC R0, c[0x0][0x3a0] ;  /* 0x0000e800ff007b82 */ /* 0x000e640000000800 */
[----:B-1----:R-:W-:-:S04]  /*10b0*/  LOP3.LUT R0, R0, 0x1, RZ, 0xc0, !PT ;  /* 0x0000000100007812 */ /* 0x002fc800078ec0ff */
[----:B------:R-:W-:-:S13]  /*10c0*/  ISETP.NE.U32.AND P0, PT, R0, 0x1, PT ;  /* 0x000000010000780c */ /* 0x000fda0003f05070 */
[----:B------:R-:W-:Y:S05]  /*10d0*/  @P0 EXIT ;  /* 0x000000000000094d */ /* 0x000fea0003800000 */
[----:B------:R-:W1:Y:S01]  /*10e0*/  LDCU.128 UR4, c[0x0][0x380] ;  /* 0x00007000ff0477ac */ /* 0x000e620008000c00 */
[C---:B0-----:R-:W-:Y:S01]  /*10f0*/  IMAD.SHL.U32 R10, R2.reuse, 0x4, RZ ;  /* 0x00000004020a7824 */ /* 0x041fe200078e00ff */
[----:B------:R-:W-:Y:S01]  /*1100*/  SHF.L.U64.HI R0, R2, 0x2, R3 ;  /* 0x0000000202007819 */ /* 0x000fe20000010203 */
[----:B------:R-:W0:Y:S03]  /*1110*/  LDC.64 R14, c[0x0][0x390] ;  /* 0x0000e400ff0e7b82 */ /* 0x000e260000000a00 */
[----:B-1----:R-:W-:-:S04]  /*1120*/  IADD3 R12, P0, PT, R10, UR6, RZ ;  /* 0x000000060a0c7c10 */ /* 0x002fc8000ff1e0ff */
[----:B------:R-:W-:Y:S02]  /*1130*/  IADD3.X R13, PT, PT, R0, UR7, RZ, P0, !PT ;  /* 0x00000007000d7c10 */ /* 0x000fe400087fe4ff */
[----:B------:R-:W-:-:S03]  /*1140*/  IADD3 R10, P0, PT, R10, UR4, RZ ;  /* 0x000000040a0a7c10 */ /* 0x000fc6000ff1e0ff */
[----:B------:R-:W2:Y:S01]  /*1150*/  LDG.E R12, desc[UR14][R12.64] ;  /* 0x0000000e0c0c7981 */ /* 0x000ea2000c1e1900 */
[----:B------:R-:W-:-:S06]  /*1160*/  IADD3.X R11, PT, PT, R0, UR5, RZ, P0, !PT ;  /* 0x00000005000b7c10 */ /* 0x000fcc00087fe4ff */
[----:B------:R1:W3:Y:S01]  /*1170*/  LDG.E R11, desc[UR14][R10.64] ;  /* 0x0000000e0a0b7981 */ /* 0x0002e2000c1e1900 */
[----:B0-----:R-:W-:-:S04]  /*1180*/  LEA R14, P0, R2, R14, 0x3 ;  /* 0x0000000e020e7211 */ /* 0x001fc800078018ff */
[----:B------:R-:W-:-:S05]  /*1190*/  LEA.HI.X R15, R2, R15, R3, 0x3, P0 ;  /* 0x0000000f020f7211 */ /* 0x000fca00000f1c03 */
[----:B------:R-:W4:Y:S01]  /*11a0*/  LDG.E.64 R6, desc[UR14][R14.64] ;  /* 0x0000000e0e067981 */ /* 0x000f22000c1e1b00 */
[----:B-1----:R-:W-:Y:S01]  /*11b0*/  IMAD.MOV.U32 R10, RZ, RZ, 0x0 ;  /* 0x00000000ff0a7424 */ /* 0x002fe200078e00ff */
[----:B------:R-:W-:Y:S01]  /*11c0*/  BSSY.RECONVERGENT B0, `(.L_x_15) ;  /* 0x0000024000007945 */ /* 0x000fe20003800200 */
        /* <DEDUP_REMOVED lines=23> */
[----:B------:R-:W-:Y:S01]  /*1340*/  IMAD.MOV.U32 R7, RZ, RZ, R5 ;  /* 0x000000ffff077224 */ /* 0x000fe200078e0005 */
[----:B------:R-:W-:Y:S01]  /*1350*/  MOV R5, R15 ;  /* 0x0000000f00057202 */ /* 0x000fe20000000f00 */
[----:B------:R-:W-:Y:S02]  /*1360*/  IMAD.MOV.U32 R4, RZ, RZ, R14 ;  /* 0x000000ffff047224 */ /* 0x000fe400078e000e */
[----:B------:R-:W-:Y:S02]  /*1370*/  IMAD.MOV.U32 R0, RZ, RZ, R12 ;  /* 0x000000ffff007224 */ /* 0x000fe400078e000c */
[----:B------:R-:W-:Y:S01]  /*1380*/  IMAD.MOV.U32 R14, RZ, RZ, R6 ;  /* 0x000000ffff0e7224 */ /* 0x000fe200078e0006 */
[----:B------:R-:W-:Y:S01]  /*1390*/  MOV R6, 0x13e0 ;  /* 0x000013e000067802 */ /* 0x000fe20000000f00 */
[----:B------:R-:W-:-:S02]  /*13a0*/  IMAD.MOV.U32 R12, RZ, RZ, R16 ;  /* 0x000000ffff0c7224 */ /* 0x000fc400078e0010 */
[----:B------:R-:W-:Y:S02]  /*13b0*/  IMAD.MOV.U32 R13, RZ, RZ, R17 ;  /* 0x000000ffff0d7224 */ /* 0x000fe400078e0011 */
[----:B------:R-:W-:-:S07]  /*13c0*/  IMAD.MOV.U32 R15, RZ, RZ, R3 ;  /* 0x000000ffff0f7224 */ /* 0x000fce00078e0003 */
[----:B------:R-:W-:Y:S05]  /*13d0*/  CALL.REL.NOINC `($__internal_0_$__cuda_sm20_dsqrt_rn_f64_mediumpath_v1) ;  /* 0x00000004001c7944 */ /* 0x000fea0003c00000 */
[----:B------:R-:W-:Y:S02]  /*13e0*/  IMAD.MOV.U32 R10, RZ, RZ, R12 ;  /* 0x000000ffff0a7224 */ /* 0x000fe400078e000c */
[----:B------:R-:W-:-:S07]  /*13f0*/  IMAD.MOV.U32 R11, RZ, RZ, R13 ;  /* 0x000000ffff0b7224 */ /* 0x000fce00078e000d */
.L_x_16:
[----:B------:R-:W-:Y:S05]  /*1400*/  BSYNC.RECONVERGENT B0 ;  /* 0x0000000000007941 */ /* 0x000fea0003800200 */
.L_x_15:
[----:B------:R-:W0:Y:S01]  /*1410*/  LDCU.64 UR4, c[0x0][0x3a8] ;  /* 0x00007500ff0477ac */ /* 0x000e220008000a00 */
[----:B------:R-:W-:Y:S01]  /*1420*/  BSSY.RECONVERGENT B0, `(.L_x_17) ;  /* 0x0000021000007945 */ /* 0x000fe20003800200 */
[----:B0-----:R-:W-:-:S08]  /*1430*/  DMUL R10, R10, UR4 ;  /* 0x000000040a0a7c28 */ /* 0x001fd00008000000 */
        /* <DEDUP_REMOVED lines=26> */
.L_x_20:
[----:B------:R-:W-:Y:S05]  /*15e0*/  BSYNC.RECONVERGENT B1 ;  /* 0x0000000000017941 */ /* 0x000fea0003800200 */
.L_x_19:
[----:B------:R-:W-:Y:S01]  /*15f0*/  VIADD R0, R0, 0x1 ;  /* 0x0000000100007836 */ /* 0x000fe20000000000 */
[----:B------:R-:W-:Y:S06]  /*1600*/  BRA `(.L_x_21) ;  /* 0x0000000000087947 */ /* 0x000fec0003800000 */
.L_x_18:
[----:B------:R-:W-:Y:S01]  /*1610*/  DMUL R2, RZ, R10 ;  /* 0x0000000aff027228 */ /* 0x000fe20000000000 */
[----:B------:R-:W-:-:S10]  /*1620*/  IMAD.MOV.U32 R0, RZ, RZ, 0x1 ;  /* 0x00000001ff007424 */ /* 0x000fd400078e00ff */
.L_x_21:
[----:B------:R-:W-:Y:S05]  /*1630*/  BSYNC.RECONVERGENT B0 ;  /* 0x0000000000007941 */ /* 0x000fea0003800200 */
.L_x_17:
[----:B------:R-:W0:Y:S01]  /*1640*/  LDCU.64 UR4, c[0x4][0x8] ;  /* 0x01000100ff0477ac */ /* 0x000e220008000a00 */
[----:B------:R-:W-:Y:S01]  /*1650*/  IMAD.SHL.U32 R4, R0, 0x40, RZ ;  /* 0x0000004000047824 */ /* 0x000fe200078e00ff */
[----:B------:R-:W2:Y:S04]  /*1660*/  LDG.E.64 R10, desc[UR14][R8.64] ;  /* 0x0000000e080a7981 */ /* 0x000ea8000c1e1b00 */
[----:B------:R-:W-:-:S04]  /*1670*/  LOP3.LUT R4, R4, 0x40, RZ, 0xc0, !PT ;  /* 0x0000004004047812 */ /* 0x000fc800078ec0ff */
[----:B0-----:R-:W-:-:S05]  /*1680*/  IADD3 R22, P0, PT, R4, UR4, RZ ;  /* 0x0000000404167c10 */ /* 0x001fca000ff1e0ff */
        /* <DEDUP_REMOVED lines=22> */
[----:B------:R-:W-:-:S09]  /*17f0*/  LOP3.LUT P0, RZ, R0, 0x2, RZ, 0xc0, !PT ;  /* 0x0000000200ff7812 */ /* 0x000fd2000780c0ff */
[----:B------:R-:W-:Y:S02]  /*1800*/  FSEL R2, R4, R2, !P0 ;  /* 0x0000000204027208 */ /* 0x000fe40004000000 */
[----:B------:R-:W-:-:S06]  /*1810*/  FSEL R3, R5, R3, !P0 ;  /* 0x0000000305037208 */ /* 0x000fcc0004000000 */
[----:B--2---:R-:W-:-:S07]  /*1820*/  DADD R10, R10, R2 ;  /* 0x000000000a0a7229 */ /* 0x004fce0000000002 */
[----:B------:R-:W-:Y:S01]  /*1830*/  STG.E.64 desc[UR14][R8.64], R10 ;  /* 0x0000000a08007986 */ /* 0x000fe2000c101b0e */
[----:B------:R-:W-:Y:S05]  /*1840*/  EXIT ;  /* 0x000000000000794d */ /* 0x000fea0003800000 */
        .weak           $__internal_0_$__cuda_sm20_dsqrt_rn_f64_mediumpath_v1
        .type           $__internal_0_$__cuda_sm20_dsqrt_rn_f64_mediumpath_v1,@function
        .size           $__internal_0_$__cuda_sm20_dsqrt_rn_f64_mediumpath_v1,($_Z6keisanPfS_PdS0_id$__internal_trig_reduction_slowpathd - $__internal_0_$__cuda_sm20_dsqrt_rn_f64_mediumpath_v1)
$__internal_0_$__cuda_sm20_dsqrt_rn_f64_mediumpath_v1:
[----:B------:R-:W-:Y:S01]  /*1850*/  ISETP.GE.U32.AND P0, PT, R14, -0x3400000, PT ;  /* 0xfcc000000e00780c */ /* 0x000fe20003f06070 */
[----:B------:R-:W-:Y:S01]  /*1860*/  BSSY.RECONVERGENT B1, `(.L_x_22) ;  /* 0x0000025000017945 */ /* 0x000fe20003800200 */
[----:B------:R-:W-:Y:S02]  /*1870*/  IMAD.MOV.U32 R3, RZ, RZ, R7 ;  /* 0x000000ffff037224 */ /* 0x000fe400078e0007 */
[----:B------:R-:W-:-:S09]  /*1880*/  IMAD.MOV.U32 R14, RZ, RZ, R0 ;  /* 0x000000ffff0e7224 */ /* 0x000fd200078e0000 */
[----:B------:R-:W-:Y:S05]  /*1890*/  @!P0 BRA `(.L_x_23) ;  /* 0x0000000000208947 */ /* 0x000fea0003800000 */
[----:B------:R-:W-:-:S10]  /*18a0*/  DFMA.RM R4, R12, R14, R4 ;  /* 0x0000000e0c04722b */ /* 0x000fd40000004004 */
[----:B------:R-:W-:-:S05]  /*18b0*/  IADD3 R12, P0, PT, R4, 0x1, RZ ;  /* 0x00000001040c7810 */ /* 0x000fca0007f1e0ff */
[----:B------:R-:W-:-:S06]  /*18c0*/  IMAD.X R13, RZ, RZ, R5, P0 ;  /* 0x000000ffff0d7224 */ /* 0x000fcc00000e0605 */
[----:B------:R-:W-:-:S08]  /*18d0*/  DFMA.RP R2, -R4, R12, R2 ;  /* 0x0000000c0402722b */ /* 0x000fd00000008102 */
[----:B------:R-:W-:-:S06]  /*18e0*/  DSETP.GT.AND P0, PT, R2, RZ, PT ;  /* 0x000000ff0200722a */ /* 0x000fcc0003f04000 */
[----:B------:R-:W-:Y:S02]  /*18f0*/  FSEL R4, R12, R4, P0 ;  /* 0x000000040c047208 */ /* 0x000fe40000000000 */
[----:B------:R-:W-:Y:S01]  /*1900*/  FSEL R5, R13, R5, P0 ;  /* 0x000000050d057208 */ /* 0x000fe20000000000 */
[----:B------:R-:W-:Y:S06]  /*1910*/  BRA `(.L_x_24) ;  /* 0x0000000000647947 */ /* 0x000fec0003800000 */
.L_x_23:
[----:B------:R-:W-:-:S14]  /*1920*/  DSETP.NE.AND P0, PT, R2, RZ, PT ;  /* 0x000000ff0200722a */ /* 0x000fdc0003f05000 */
[----:B------:R-:W-:Y:S05]  /*1930*/  @!P0 BRA `(.L_x_25) ;  /* 0x0000000000588947 */ /* 0x000fea0003800000 */
[----:B------:R-:W-:-:S13]  /*1940*/  ISETP.GE.AND P0, PT, R3, RZ, PT ;  /* 0x000000ff0300720c */ /* 0x000fda0003f06270 */
[----:B------:R-:W-:Y:S02]  /*1950*/  @!P0 IMAD.MOV.U32 R4, RZ, RZ, 0x0 ;  /* 0x00000000ff048424 */ /* 0x000fe400078e00ff */
[----:B------:R-:W-:Y:S01]  /*1960*/  @!P0 IMAD.MOV.U32 R5, RZ, RZ, -0x80000 ;  /* 0xfff80000ff058424 */ /* 0x000fe200078e00ff */
[----:B------:R-:W-:Y:S06]  /*1970*/  @!P0 BRA `(.L_x_24) ;  /* 0x00000000004c8947 */ /* 0x000fec0003800000 */
[----:B------:R-:W-:-:S13]  /*1980*/  ISETP.GT.AND P0, PT, R3, 0x7fefffff, PT ;  /* 0x7fefffff0300780c */ /* 0x000fda0003f04270 */
[----:B------:R-:W-:Y:S05]  /*1990*/  @P0 BRA `(.L_x_25) ;  /* 0x0000000000400947 */ /* 0x000fea0003800000 */
[----:B------:R-:W-:Y:S01]  /*19a0*/  DMUL R2, R2, 8.11296384146066816958e+31 ;  /* 0x4690000002027828 */ /* 0x000fe20000000000 */
[----:B------:R-:W-:Y:S02]  /*19b0*/  IMAD.MOV.U32 R4, RZ, RZ, RZ ;  /* 0x000000ffff047224 */ /* 0x000fe400078e00ff */
[----:B------:R-:W-:Y:S02]  /*19c0*/  IMAD.MOV.U32 R14, RZ, RZ, 0x0 ;  /* 0x00000000ff0e7424 */ /* 0x000fe400078e00ff */
[----:B------:R-:W-:Y:S01]  /*19d0*/  IMAD.MOV.U32 R15, RZ, RZ, 0x3fd80000 ;  /* 0x3fd80000ff0f7424 */ /* 0x000fe200078e00ff */
[----:B------:R-:W0:Y:S02]  /*19e0*/  MUFU.RSQ64H R5, R3 ;  /* 0x0000000300057308 */ /* 0x000e240000001c00 */
[----:B0-----:R-:W-:-:S08]  /*19f0*/  DMUL R12, R4, R4 ;  /* 0x00000004040c7228 */ /* 0x001fd00000000000 */
[----:B------:R-:W-:-:S08]  /*1a00*/  DFMA R12, R2, -R12, 1 ;  /* 0x3ff00000020c742b */ /* 0x000fd0000000080c */
[----:B------:R-:W-:Y:S02]  /*1a10*/  DFMA R14, R12, R14, 0.5 ;  /* 0x3fe000000c0e742b */ /* 0x000fe4000000000e */
[----:B------:R-:W-:-:S08]  /*1a20*/  DMUL R12, R4, R12 ;  /* 0x0000000c040c7228 */ /* 0x000fd00000000000 */
[----:B------:R-:W-:-:S08]  /*1a30*/  DFMA R12, R14, R12, R4 ;  /* 0x0000000c0e0c722b */ /* 0x000fd00000000004 */
[----:B------:R-:W-:Y:S02]  /*1a40*/  DMUL R4, R2, R12 ;  /* 0x0000000c02047228 */ /* 0x000fe40000000000 */
[----:B------:R-:W-:-:S06]  /*1a50*/  VIADD R13, R13, 0xfff00000 ;  /* 0xfff000000d0d7836 */ /* 0x000fcc0000000000 */
[----:B------:R-:W-:-:S08]  /*1a60*/  DFMA R14, R4, -R4, R2 ;  /* 0x80000004040e722b */ /* 0x000fd00000000002 */
[----:B------:R-:W-:-:S10]  /*1a70*/  DFMA R4, R12, R14, R4 ;  /* 0x0000000e0c04722b */ /* 0x000fd40000000004 */
[----:B------:R-:W-:Y:S01]  /*1a80*/  VIADD R5, R5, 0xfcb00000 ;  /* 0xfcb0000005057836 */ /* 0x000fe20000000000 */
[----:B------:R-:W-:Y:S06]  /*1a90*/  BRA `(.L_x_24) ;  /* 0x0000000000047947 */ /* 0x000fec0003800000 */
.L_x_25:
[----:B------:R-:W-:-:S11]  /*1aa0*/  DADD R4, R2, R2 ;  /* 0x0000000002047229 */ /* 0x000fd60000000002 */
.L_x_24:
[----:B------:R-:W-:Y:S05]  /*1ab0*/  BSYNC.RECONVERGENT B1 ;  /* 0x0000000000017941 */ /* 0x000fea0003800200 */
.L_x_22:
[----:B------:R-:W-:Y:S02]  /*1ac0*/  IMAD.MOV.U32 R7, RZ, RZ, 0x0 ;  /* 0x00000000ff077424 */ /* 0x000fe400078e00ff */
[----:B------:R-:W-:Y:S02]  /*1ad0*/  IMAD.MOV.U32 R12, RZ, RZ, R4 ;  /* 0x000000ffff0c7224 */ /* 0x000fe400078e0004 */
[----:B------:R-:W-:Y:S01]  /*1ae0*/  IMAD.MOV.U32 R13, RZ, RZ, R5 ;  /* 0x000000ffff0d7224 */ /* 0x000fe200078e0005 */
[----:B------:R-:W-:Y:S06]  /*1af0*/  RET.REL.NODEC R6 `(_Z6keisanPfS_PdS0_id) ;  /* 0xffffffe406407950 */ /* 0x000fec0003c3ffff */
        .type           $_Z6keisanPfS_PdS0_id$__internal_trig_reduction_slowpathd,@function
        .size           $_Z6keisanPfS_PdS0_id$__internal_trig_reduction_slowpathd,(.L_x_35 - $_Z6keisanPfS_PdS0_id$__internal_trig_reduction_slowpathd)
$_Z6keisanPfS_PdS0_id$__internal_trig_reduction_slowpathd:
[----:B------:R-:W-:Y:S01]  /*1b00*/  SHF.R.U32.HI R2, RZ, 0x14, R3 ;  /* 0x00000014ff027819 */ /* 0x000fe20000011603 */
[----:B------:R-:W-:-:S03]  /*1b10*/  IMAD.MOV.U32 R4, RZ, RZ, RZ ;  /* 0x000000ffff047224 */ /* 0x000fc600078e00ff */
[----:B------:R-:W-:-:S04]  /*1b20*/  LOP3.LUT R5, R2, 0x7ff, RZ, 0xc0, !PT ;  /* 0x000007ff02057812 */ /* 0x000fc800078ec0ff */
[----:B------:R-:W-:-:S13]  /*1b30*/  ISETP.NE.AND P0, PT, R5, 0x7ff, PT ;  /* 0x000007ff0500780c */ /* 0x000fda0003f05270 */
[----:B------:R-:W-:Y:S05]  /*1b40*/  @!P0 BRA `(.L_x_26) ;  /* 0x0000000800688947 */ /* 0x000fea0003800000 */
[----:B------:R-:W-:Y:S01]  /*1b50*/  VIADD R4, R5, 0xfffffc00 ;  /* 0xfffffc0005047836 */ /* 0x000fe20000000000 */
[----:B------:R-:W-:Y:S01]  /*1b60*/  BSSY.RECONVERGENT B2, `(.L_x_27) ;  /* 0x0000034000027945 */ /* 0x000fe20003800200 */
[----:B------:R-:W-:-:S03]  /*1b70*/  CS2R R14, SRZ ;  /* 0x00000000000e7805 */ /* 0x000fc6000001ff00 */
[----:B------:R-:W-:Y:S02]  /*1b80*/  SHF.R.U32.HI R5, RZ, 0x6, R4 ;  /* 0x00000006ff057819 */ /* 0x000fe40000011604 */
[----:B------:R-:W-:Y:S02]  /*1b90*/  ISETP.GE.U32.AND P0, PT, R4, 0x80, PT ;  /* 0x000000800400780c */ /* 0x000fe40003f06070 */
[C---:B------:R-:W-:Y:S02]  /*1ba0*/  IADD3 R4, PT, PT, -R5.reuse, 0x13, RZ ;  /* 0x0000001305047810 */ /* 0x040fe40007ffe1ff */
[----:B------:R-:W-:Y:S02]  /*1bb0*/  IADD3 R7, PT, PT, -R5, 0xf, RZ ;  /* 0x0000000f05077810 */ /* 0x000fe40007ffe1ff */
[----:B------:R-:W-:-:S04]  /*1bc0*/  SEL R4, R4, 0x12, P0 ;  /* 0x0000001204047807 */ /* 0x000fc80000000000 */
[----:B------:R-:W-:-:S13]  /*1bd0*/  ISETP.GE.AND P0, PT, R7, R4, PT ;  /* 0x000000040700720c */ /* 0x000fda0003f06270 */
[----:B------:R-:W-:Y:S05]  /*1be0*/  @P0 BRA `(.L_x_28) ;  /* 0x0000000000ac0947 */ /* 0x000fea0003800000 */
[----:B------:R-:W0:Y:S01]  /*1bf0*/  LDC.64 R12, c[0x0][0x358] ;  /* 0x0000d600ff0c7b82 */ /* 0x000e220000000a00 */
[----:B------:R-:W-:Y:S01]  /*1c00*/  IADD3 R5, PT, PT, RZ, -R5, -R4 ;  /* 0x80000005ff057210 */ /* 0x000fe20007ffe804 */
[----:B------:R-:W-:Y:S01]  /*1c10*/  BSSY.RECONVERGENT B3, `(.L_x_29) ;  /* 0x0000022000037945 */ /* 0x000fe20003800200 */
[C---:B------:R-:W-:Y:S01]  /*1c20*/  SHF.L.U64.HI R4, R6.reuse, 0xb, R3 ;  /* 0x0000000b06047819 */ /* 0x040fe20000010203 */
[----:B------:R-:W-:Y:S01]  /*1c30*/  IMAD.SHL.U32 R6, R6, 0x800, RZ ;  /* 0x0000080006067824 */ /* 0x000fe200078e00ff */
[----:B------:R-:W-:Y:S02]  /*1c40*/  MOV R18, RZ ;  /* 0x000000ff00127202 */ /* 0x000fe40000000f00 */
[----:B------:R-:W-:Y:S02]  /*1c50*/  CS2R R14, SRZ ;  /* 0x00000000000e7805 */ /* 0x000fe4000001ff00 */
[----:B------:R-:W-:-:S07]  /*1c60*/  LOP3.LUT R4, R4, 0x80000000, RZ, 0xfc, !PT ;  /* 0x8000000004047812 */ /* 0x000fce00078efcff */
.L_x_30:
[----:B------:R-:W1:Y:S01]  /*1c70*/  LDC.64 R16, c[0x4][RZ] ;  /* 0x01000000ff107b82 */ /* 0x000e620000000a00 */
[----:B0-----:R-:W-:Y:S02]  /*1c80*/  R2UR UR18, R12 ;  /* 0x000000000c1272ca */ /* 0x001fe400000e0000 */
[----:B------:R-:W-:Y:S01]  /*1c90*/  R2UR UR19, R13 ;  /* 0x000000000d1372ca */ /* 0x000fe200000e0000 */
[----:B-1----:R-:W-:-:S12]  /*1ca0*/  IMAD.WIDE R16, R7, 0x8, R16 ;  /* 0x0000000807107825 */ /* 0x002fd800078e0210 */
[----:B------:R-:W2:Y:S01]  /*1cb0*/  LDG.E.64.CONSTANT R16, desc[UR18][R16.64] ;  /* 0x0000001210107981 */ /* 0x000ea2000c1e9b00 */
[----:B------:R-:W-:Y:S02]  /*1cc0*/  VIADD R5, R5, 0x1 ;  /* 0x0000000105057836 */ /* 0x000fe40000000000 */
[----:B------:R-:W-:Y:S02]  /*1cd0*/  VIADD R7, R7, 0x1 ;  /* 0x0000000107077836 */ /* 0x000fe40000000000 */
[----:B--2---:R-:W-:-:S04]  /*1ce0*/  IMAD.WIDE.U32 R14, P2, R16, R6, R14 ;  /* 0x00000006100e7225 */ /* 0x004fc8000784000e */
[----:B------:R-:W-:Y:S02]  /*1cf0*/  IMAD R19, R16, R4, RZ ;  /* 0x0000000410137224 */ /* 0x000fe400078e02ff */
[CC--:B------:R-:W-:Y:S02]  /*1d00*/  IMAD R22, R17.reuse, R6.reuse, RZ ;  /* 0x0000000611167224 */ /* 0x0c0fe400078e02ff */
[----:B------:R-:W-:Y:S01]  /*1d10*/  IMAD.HI.U32 R23, R17, R6, RZ ;  /* 0x0000000611177227 */ /* 0x000fe200078e00ff */
[----:B------:R-:W-:-:S03]  /*1d20*/  IADD3 R15, P0, PT, R19, R15, RZ ;  /* 0x0000000f130f7210 */ /* 0x000fc60007f1e0ff */
[----:B------:R-:W-:Y:S01]  /*1d30*/  IMAD R19, R18, 0x8, R1 ;  /* 0x0000000812137824 */ /* 0x000fe200078e0201 */
[----:B------:R-:W-:Y:S01]  /*1d40*/  IADD3 R15, P1, PT, R22, R15, RZ ;  /* 0x0000000f160f7210 */ /* 0x000fe20007f3e0ff */
[----:B------:R-:W-:-:S04]  /*1d50*/  IMAD.HI.U32 R22, R16, R4, RZ ;  /* 0x0000000410167227 */ /* 0x000fc800078e00ff */
[----:B------:R-:W-:Y:S01]  /*1d60*/  IMAD.X R16, RZ, RZ, R22, P2 ;  /* 0x000000ffff107224 */ /* 0x000fe200010e0616 */
[----:B------:R0:W-:Y:S01]  /*1d70*/  STL.64 [R19], R14 ;  /* 0x0000000e13007387 */ /* 0x0001e20000100a00 */
[----:B------:R-:W-:-:S03]  /*1d80*/  IMAD.HI.U32 R22, R17, R4, RZ ;  /* 0x0000000411167227 */ /* 0x000fc600078e00ff */
[----:B------:R-:W-:Y:S01]  /*1d90*/  IADD3.X R16, P0, PT, R23, R16, RZ, P0, !PT ;  /* 0x0000001017107210 */ /* 0x000fe2000071e4ff */
[----:B------:R-:W-:Y:S02]  /*1da0*/  IMAD R17, R17, R4, RZ ;  /* 0x0000000411117224 */ /* 0x000fe400078e02ff */
[----:B------:R-:W-:-:S03]  /*1db0*/  VIADD R18, R18, 0x1 ;  /* 0x0000000112127836 */ /* 0x000fc60000000000 */
[----:B------:R-:W-:Y:S01]  /*1dc0*/  IADD3.X R17, P1, PT, R17, R16, RZ, P1, !PT ;  /* 0x0000001011117210 */ /* 0x000fe20000f3e4ff */
[----:B------:R-:W-:Y:S01]  /*1dd0*/  IMAD.X R16, RZ, RZ, R22, P0 ;  /* 0x000000ffff107224 */ /* 0x000fe200000e0616 */
[----:B------:R-:W-:-:S03]  /*1de0*/  ISETP.NE.AND P0, PT, R5, -0xf, PT ;  /* 0xfffffff10500780c */ /* 0x000fc60003f05270 */
[----:B------:R-:W-:Y:S02]  /*1df0*/  IMAD.X R16, RZ, RZ, R16, P1 ;  /* 0x000000ffff107224 */ /* 0x000fe400008e0610 */
[----:B0-----:R-:W-:Y:S02]  /*1e00*/  IMAD.MOV.U32 R14, RZ, RZ, R17 ;  /* 0x000000ffff0e7224 */ /* 0x001fe400078e0011 */
[----:B------:R-:W-:-:S06]  /*1e10*/  IMAD.MOV.U32 R15, RZ, RZ, R16 ;  /* 0x000000ffff0f7224 */ /* 0x000fcc00078e0010 */
[----:B------:R-:W-:Y:S05]  /*1e20*/  @P0 BRA `(.L_x_30) ;  /* 0xfffffffc00900947 */ /* 0x000fea000383ffff */
[----:B------:R-:W-:Y:S05]  /*1e30*/  BSYNC.RECONVERGENT B3 ;  /* 0x0000000000037941 */ /* 0x000fea0003800200 */
.L_x_29:
[----:B------:R-:W-:-:S05]  /*1e40*/  LOP3.LUT R4, R2, 0x7ff, RZ, 0xc0, !PT ;  /* 0x000007ff02047812 */ /* 0x000fca00078ec0ff */
[----:B------:R-:W-:-:S05]  /*1e50*/  VIADD R4, R4, 0xfffffc00 ;  /* 0xfffffc0004047836 */ /* 0x000fca0000000000 */
[----:B------:R-:W-:Y:S02]  /*1e60*/  SHF.R.U32.HI R5, RZ, 0x6, R4 ;  /* 0x00000006ff057819 */ /* 0x000fe40000011604 */
[----:B------:R-:W-:Y:S02]  /*1e70*/  ISETP.GE.U32.AND P0, PT, R4, 0x80, PT ;  /* 0x000000800400780c */ /* 0x000fe40003f06070 */
[----:B------:R-:W-:-:S04]  /*1e80*/  IADD3 R5, PT, PT, -R5, 0x13, RZ ;  /* 0x0000001305057810 */ /* 0x000fc80007ffe1ff */
[----:B------:R-:W-:-:S07]  /*1e90*/  SEL R7, R5, 0x12, P0 ;  /* 0x0000001205077807 */ /* 0x000fce0000000000 */
.L_x_28:
[----:B------:R-:W-:Y:S05]  /*1ea0*/  BSYNC.RECONVERGENT B2 ;  /* 0x0000000000027941 */ /* 0x000fea0003800200 */
.L_x_27:
[C---:B------:R-:W-:Y:S02]  /*1eb0*/  LOP3.LUT R4, R2.reuse, 0x7ff, RZ, 0xc0, !PT ;  /* 0x000007ff02047812 */ /* 0x040fe400078ec0ff */
[----:B------:R-:W-:-:S03]  /*1ec0*/  LOP3.LUT P0, R27, R2, 0x3f, RZ, 0xc0, !PT ;  /* 0x0000003f021b7812 */ /* 0x000fc6000780c0ff */
[----:B------:R-:W-:-:S05]  /*1ed0*/  VIADD R4, R4, 0xfffffc00 ;  /* 0xfffffc0004047836 */ /* 0x000fca0000000000 */
[----:B------:R-:W-:-:S05]  /*1ee0*/  SHF.R.U32.HI R4, RZ, 0x6, R4 ;  /* 0x00000006ff047819 */ /* 0x000fca0000011604 */
[----:B------:R-:W-:-:S04]  /*1ef0*/  IMAD.IADD R2, R4, 0x1, R7 ;  /* 0x0000000104027824 */ /* 0x000fc800078e0207 */
[----:B------:R-:W-:-:S05]  /*1f00*/  IMAD.U32 R29, R2, 0x8, R1 ;  /* 0x00000008021d7824 */ /* 0x000fca00078e0001 */
[----:B------:R0:W-:Y:S04]  /*1f10*/  STL.64 [R29+-0x78], R14 ;  /* 0xffff880e1d007387 */ /* 0x0001e80000100a00 */
[----:B------:R-:W2:Y:S04]  /*1f20*/  @P0 LDL.64 R16, [R1+0x8] ;  /* 0x0000080001100983 */ /* 0x000ea80000100a00 */
[----:B------:R-:W3:Y:S04]  /*1f30*/  LDL.64 R6, [R1+0x10] ;  /* 0x0000100001067983 */ /* 0x000ee80000100a00 */
[----:B------:R-:W0:Y:S01]  /*1f40*/  LDL.64 R4, [R1+0x18] ;  /* 0x0000180001047983 */ /* 0x000e220000100a00 */
[----:B------:R-:W-:Y:S01]  /*1f50*/  @P0 LOP3.LUT R2, R27, 0x3f, RZ, 0x3c, !PT ;  /* 0x0000003f1b020812 */ /* 0x000fe200078e3cff */
[----:B------:R-:W-:Y:S01]  /*1f60*/  BSSY.RECONVERGENT B2, `(.L_x_31) ;  /* 0x0000034000027945 */ /* 0x000fe20003800200 */
[----:B--2---:R-:W-:-:S02]  /*1f70*/  @P0 SHF.R.U64 R13, R16, 0x1, R17 ;  /* 0x00000001100d0819 */ /* 0x004fc40000001211 */
[----:B------:R-:W-:Y:S02]  /*1f80*/  @P0 SHF.R.U32.HI R17, RZ, 0x1, R17 ;  /* 0x00000001ff110819 */ /* 0x000fe40000011611 */
[CC--:B---3--:R-:W-:Y:S02]  /*1f90*/  @P0 SHF.L.U32 R19, R6.reuse, R27.reuse, RZ ;  /* 0x0000001b06130219 */ /* 0x0c8fe400000006ff */
[----:B------:R-:W-:Y:S02]  /*1fa0*/  @P0 SHF.R.U64 R12, R13, R2, R17 ;  /* 0x000000020d0c0219 */ /* 0x000fe40000001211 */
[--C-:B------:R-:W-:Y:S02]  /*1fb0*/  @P0 SHF.R.U32.HI R25, RZ, 0x1, R7.reuse ;  /* 0x00000001ff190819 */ /* 0x100fe40000011607 */
[C-C-:B------:R-:W-:Y:S02]  /*1fc0*/  @P0 SHF.R.U64 R23, R6.reuse, 0x1, R7.reuse ;  /* 0x0000000106170819 */ /* 0x140fe40000001207 */
[----:B------:R-:W-:-:S02]  /*1fd0*/  @P0 SHF.L.U64.HI R16, R6, R27, R7 ;  /* 0x0000001b06100219 */ /* 0x000fc40000010207 */
[----:B------:R-:W-:Y:S02]  /*1fe0*/  @P0 SHF.R.U32.HI R13, RZ, R2, R17 ;  /* 0x00000002ff0d0219 */ /* 0x000fe40000011611 */
[----:B------:R-:W-:Y:S02]  /*1ff0*/  @P0 LOP3.LUT R6, R19, R12, RZ, 0xfc, !PT ;  /* 0x0000000c13060212 */ /* 0x000fe400078efcff */
[----:B0-----:R-:W-:Y:S02]  /*2000*/  @P0 SHF.L.U32 R14, R4, R27, RZ ;  /* 0x0000001b040e0219 */ /* 0x001fe400000006ff */
[----:B------:R-:W-:Y:S01]  /*2010*/  @P0 SHF.R.U64 R23, R23, R2, R25 ;  /* 0x0000000217170219 */ /* 0x000fe20000001219 */
[----:B------:R-:W-:Y:S01]  /*2020*/  IMAD.SHL.U32 R12, R6, 0x4, RZ ;  /* 0x00000004060c7824 */ /* 0x000fe200078e00ff */
[----:B------:R-:W-:Y:S02]  /*2030*/  @P0 LOP3.LUT R7, R16, R13, RZ, 0xfc, !PT ;  /* 0x0000000d10070212 */ /* 0x000fe400078efcff */
[----:B------:R-:W-:-:S02]  /*2040*/  @P0 SHF.L.U64.HI R27, R4, R27, R5 ;  /* 0x0000001b041b0219 */ /* 0x000fc40000010205 */
[----:B------:R-:W-:Y:S02]  /*2050*/  @P0 SHF.R.U32.HI R2, RZ, R2, R25 ;  /* 0x00000002ff020219 */ /* 0x000fe40000011619 */
[----:B------:R-:W-:Y:S02]  /*2060*/  @P0 LOP3.LUT R4, R14, R23, RZ, 0xfc, !PT ;  /* 0x000000170e040212 */ /* 0x000fe400078efcff */
[----:B------:R-:W-:Y:S02]  /*2070*/  SHF.L.U64.HI R16, R6, 0x2, R7 ;  /* 0x0000000206107819 */ /* 0x000fe40000010207 */
[----:B------:R-:W-:Y:S02]  /*2080*/  @P0 LOP3.LUT R5, R27, R2, RZ, 0xfc, !PT ;  /* 0x000000021b050212 */ /* 0x000fe400078efcff */
[----:B------:R-:W-:Y:S02]  /*2090*/  SHF.L.W.U32.HI R7, R7, 0x2, R4 ;  /* 0x0000000207077819 */ /* 0x000fe40000010e04 */
[----:B------:R-:W-:-:S02]  /*20a0*/  IADD3 RZ, P0, PT, RZ, -R12, RZ ;  /* 0x8000000cffff7210 */ /* 0x000fc40007f1e0ff */
[----:B------:R-:W-:Y:S02]  /*20b0*/  LOP3.LUT R2, RZ, R16, RZ, 0x33, !PT ;  /* 0x00000010ff027212 */ /* 0x000fe400078e33ff */
[----:B------:R-:W-:Y:S02]  /*20c0*/  SHF.L.W.U32.HI R4, R4, 0x2, R5 ;  /* 0x0000000204047819 */ /* 0x000fe40000010e05 */
[----:B------:R-:W-:Y:S02]  /*20d0*/  LOP3.LUT R6, RZ, R7, RZ, 0x33, !PT ;  /* 0x00000007ff067212 */ /* 0x000fe400078e33ff */
[----:B------:R-:W-:Y:S02]  /*20e0*/  IADD3.X R13, P0, PT, RZ, R2, RZ, P0, !PT ;  /* 0x00000002ff0d7210 */ /* 0x000fe4000071e4ff */
[----:B------:R-:W-:Y:S02]  /*20f0*/  LOP3.LUT R2, RZ, R4, RZ, 0x33, !PT ;  /* 0x00000004ff027212 */ /* 0x000fe400078e33ff */
[----:B------:R-:W-:-:S02]  /*2100*/  IADD3.X R6, P1, PT, RZ, R6, RZ, P0, !PT ;  /* 0x00000006ff067210 */ /* 0x000fc4000073e4ff */
[----:B------:R-:W-:-:S03]  /*2110*/  ISETP.GT.U32.AND P2, PT, R7, -0x1, PT ;  /* 0xffffffff0700780c */ /* 0x000fc60003f44070 */
[----:B------:R-:W-:Y:S01]  /*2120*/  IMAD.X R15, RZ, RZ, R2, P1 ;  /* 0x000000ffff0f7224 */ /* 0x000fe200008e0602 */
[----:B------:R-:W-:-:S04]  /*2130*/  ISETP.GT.AND.EX P0, PT, R4, -0x1, PT, P2 ;  /* 0xffffffff0400780c */ /* 0x000fc80003f04320 */
[----:B------:R-:W-:Y:S02]  /*2140*/  SEL R2, R4, R15, P0 ;  /* 0x0000000f04027207 */ /* 0x000fe40000000000 */
[----:B------:R-:W-:Y:S02]  /*2150*/  SEL R7, R7, R6, P0 ;  /* 0x0000000607077207 */ /* 0x000fe40000000000 */
[----:B------:R-:W-:Y:S02]  /*2160*/  ISETP.NE.U32.AND P1, PT, R2, RZ, PT ;  /* 0x000000ff0200720c */ /* 0x000fe40003f25070 */
[----:B------:R-:W-:Y:S02]  /*2170*/  SEL R13, R16, R13, P0 ;  /* 0x0000000d100d7207 */ /* 0x000fe40000000000 */
[----:B------:R-:W-:Y:S01]  /*2180*/  SEL R14, R7, R2, !P1 ;  /* 0x00000002070e7207 */ /* 0x000fe20004800000 */
[----:B------:R-:W-:-:S05]  /*2190*/  @!P0 IMAD.MOV R12, RZ, RZ, -R12 ;  /* 0x000000ffff0c8224 */ /* 0x000fca00078e0a0c */
[----:B------:R-:W0:Y:S02]  /*21a0*/  FLO.U32 R14, R14 ;  /* 0x0000000e000e7300 */ /* 0x000e2400000e0000 */
[C---:B0-----:R-:W-:Y:S02]  /*21b0*/  IADD3 R15, PT, PT, -R14.reuse, 0x1f, RZ ;  /* 0x0000001f0e0f7810 */ /* 0x041fe40007ffe1ff */
[----:B------:R-:W-:-:S03]  /*21c0*/  IADD3 R6, PT, PT, -R14, 0x3f, RZ ;  /* 0x0000003f0e067810 */ /* 0x000fc60007ffe1ff */
[----:B------:R-:W-:-:S05]  /*21d0*/  @P1 IMAD.MOV R6, RZ, RZ, R15 ;  /* 0x000000ffff061224 */ /* 0x000fca00078e020f */
[----:B------:R-:W-:-:S13]  /*21e0*/  ISETP.NE.AND P1, PT, R6, RZ, PT ;  /* 0x000000ff0600720c */ /* 0x000fda0003f25270 */
[----:B------:R-:W-:Y:S05]  /*21f0*/  @!P1 BRA `(.L_x_32) ;  /* 0x0000000000289947 */ /* 0x000fea0003800000 */
[--C-:B------:R-:W-:Y:S02]  /*2200*/  SHF.R.U64 R14, R12, 0x1, R13.reuse ;  /* 0x000000010c0e7819 */ /* 0x100fe4000000120d */
[C---:B------:R-:W-:Y:S02]  /*2210*/  LOP3.LUT R12, R6.reuse, 0x3f, RZ, 0xc0, !PT ;  /* 0x0000003f060c7812 */ /* 0x040fe400078ec0ff */
[----:B------:R-:W-:Y:S02]  /*2220*/  SHF.R.U32.HI R16, RZ, 0x1, R13 ;  /* 0x00000001ff107819 */ /* 0x000fe4000001160d */
[----:B------:R-:W-:Y:S02]  /*2230*/  LOP3.LUT R13, R6, 0x3f, RZ, 0xc, !PT ;  /* 0x0000003f060d7812 */ /* 0x000fe400078e0cff */
[CC--:B------:R-:W-:Y:S02]  /*2240*/  SHF.L.U64.HI R15, R7.reuse, R12.reuse, R2 ;  /* 0x0000000c070f7219 */ /* 0x0c0fe40000010202 */
[----:B------:R-:W-:-:S02]  /*2250*/  SHF.L.U32 R12, R7, R12, RZ ;  /* 0x0000000c070c7219 */ /* 0x000fc400000006ff */
[-CC-:B------:R-:W-:Y:S02]  /*2260*/  SHF.R.U64 R7, R14, R13.reuse, R16.reuse ;  /* 0x0000000d0e077219 */ /* 0x180fe40000001210 */
[----:B------:R-:W-:Y:S02]  /*2270*/  SHF.R.U32.HI R2, RZ, R13, R16 ;  /* 0x0000000dff027219 */ /* 0x000fe40000011610 */
[----:B------:R-:W-:Y:S02]  /*2280*/  LOP3.LUT R7, R12, R7, RZ, 0xfc, !PT ;  /* 0x000000070c077212 */ /* 0x000fe400078efcff */
[----:B------:R-:W-:-:S07]  /*2290*/  LOP3.LUT R2, R15, R2, RZ, 0xfc, !PT ;  /* 0x000000020f027212 */ /* 0x000fce00078efcff */
.L_x_32:
[----:B------:R-:W-:Y:S05]  /*22a0*/  BSYNC.RECONVERGENT B2 ;  /* 0x0000000000027941 */ /* 0x000fea0003800200 */
.L_x_31:
[----:B------:R-:W-:-:S04]  /*22b0*/  IMAD.WIDE.U32 R14, R7, 0x2168c235, RZ ;  /* 0x2168c235070e7825 */ /* 0x000fc800078e00ff */
[----:B------:R-:W-:Y:S01]  /*22c0*/  IMAD.MOV.U32 R12, RZ, RZ, R15 ;  /* 0x000000ffff0c7224 */ /* 0x000fe200078e000f */
[----:B------:R-:W-:Y:S01]  /*22d0*/  IADD3 RZ, P1, PT, R14, R14, RZ ;  /* 0x0000000e0eff7210 */ /* 0x000fe20007f3e0ff */
[----:B------:R-:W-:Y:S02]  /*22e0*/  IMAD.MOV.U32 R13, RZ, RZ, RZ ;  /* 0x000000ffff0d7224 */ /* 0x000fe400078e00ff */
[----:B------:R-:W-:Y:S02]  /*22f0*/  IMAD R15, R2, -0x36f0255e, RZ ;  /* 0xc90fdaa2020f7824 */ /* 0x000fe400078e02ff */
[----:B------:R-:W-:-:S04]  /*2300*/  IMAD.WIDE.U32 R12, R7, -0x36f0255e, R12 ;  /* 0xc90fdaa2070c7825 */ /* 0x000fc800078e000c */
[----:B------:R-:W-:-:S04]  /*2310*/  IMAD.HI.U32 R7, R2, -0x36f0255e, RZ ;  /* 0xc90fdaa202077827 */ /* 0x000fc800078e00ff */
[----:B------:R-:W-:-:S04]  /*2320*/  IMAD.WIDE.U32 R12, P2, R2, 0x2168c235, R12 ;  /* 0x2168c235020c7825 */ /* 0x000fc8000784000c */
[----:B------:R-:W-:Y:S01]  /*2330*/  IMAD.X R2, RZ, RZ, R7, P2 ;  /* 0x000000ffff027224 */ /* 0x000fe200010e0607 */
[----:B------:R-:W-:Y:S02]  /*2340*/  IADD3 R7, P2, PT, R15, R13, RZ ;  /* 0x0000000d0f077210 */ /* 0x000fe40007f5e0ff */
[----:B------:R-:W-:Y:S02]  /*2350*/  IADD3.X RZ, P1, PT, R12, R12, RZ, P1, !PT ;  /* 0x0000000c0cff7210 */ /* 0x000fe40000f3e4ff */
[C---:B------:R-:W-:Y:S01]  /*2360*/  ISETP.GT.U32.AND P3, PT, R7.reuse, RZ, PT ;  /* 0x000000ff0700720c */ /* 0x040fe20003f64070 */
[----:B------:R-:W-:Y:S01]  /*2370*/  IMAD.X R2, RZ, RZ, R2, P2 ;  /* 0x000000ffff027224 */ /* 0x000fe200010e0602 */
[----:B------:R-:W-:-:S04]  /*2380*/  IADD3.X R12, P2, PT, R7, R7, RZ, P1, !PT ;  /* 0x00000007070c7210 */ /* 0x000fc80000f5e4ff */
[C---:B------:R-:W-:Y:S01]  /*2390*/  ISETP.GT.AND.EX P1, PT, R2.reuse, RZ, PT, P3 ;  /* 0x000000ff0200720c */ /* 0x040fe20003f24330 */
[----:B------:R-:W-:-:S03]  /*23a0*/  IMAD.X R13, R2, 0x1, R2, P2 ;  /* 0x00000001020d7824 */ /* 0x000fc600010e0602 */
[----:B------:R-:W-:Y:S02]  /*23b0*/  SEL R12, R12, R7, P1 ;  /* 0x000000070c0c7207 */ /* 0x000fe40000800000 */
[----:B------:R-:W-:Y:S02]  /*23c0*/  SEL R7, R13, R2, P1 ;  /* 0x000000020d077207 */ /* 0x000fe40000800000 */
[----:B------:R-:W-:Y:S02]  /*23d0*/  IADD3 R2, P2, PT, R12, 0x1, RZ ;  /* 0x000000010c027810 */ /* 0x000fe40007f5e0ff */
[----:B------:R-:W-:Y:S02]  /*23e0*/  SEL R13, RZ, 0xffffffff, !P1 ;  /* 0xffffffffff0d7807 */ /* 0x000fe40004800000 */
[----:B------:R-:W-:Y:S01]  /*23f0*/  LOP3.LUT P1, R3, R3, 0x80000000, RZ, 0xc0, !PT ;  /* 0x8000000003037812 */ /* 0x000fe2000782c0ff */
[----:B------:R-:W-:Y:S02]  /*2400*/  IMAD.X R7, RZ, RZ, R7, P2 ;  /* 0x000000ffff077224 */ /* 0x000fe400010e0607 */
[----:B------:R-:W-:Y:S01]  /*2410*/  IMAD.IADD R12, R13, 0x1, -R6 ;  /* 0x000000010d0c7824 */ /* 0x000fe200078e0a06 */
[----:B------:R-:W-:-:S02]  /*2420*/  SHF.R.U32.HI R13, RZ, 0x1e, R5 ;  /* 0x0000001eff0d7819 */ /* 0x000fc40000011605 */
[----:B------:R-:W-:Y:S02]  /*2430*/  SHF.R.U64 R2, R2, 0xa, R7 ;  /* 0x0000000a02027819 */ /* 0x000fe40000001207 */
[----:B------:R-:W-:Y:S02]  /*2440*/  LEA.HI R4, R4, R13, RZ, 0x1 ;  /* 0x0000000d04047211 */ /* 0x000fe400078f08ff */
[----:B------:R-:W-:Y:S02]  /*2450*/  IADD3 R2, P2, PT, R2, 0x1, RZ ;  /* 0x0000000102027810 */ /* 0x000fe40007f5e0ff */
[----:B------:R-:W-:Y:S01]  /*2460*/  @!P0 LOP3.LUT R3, R3, 0x80000000, RZ, 0x3c, !PT ;  /* 0x8000000003038812 */ /* 0x000fe200078e3cff */
[----:B------:R-:W-:Y:S01]  /*2470*/  @P1 IMAD.MOV R4, RZ, RZ, -R4 ;  /* 0x000000ffff041224 */ /* 0x000fe200078e0a04 */
[----:B------:R-:W-:-:S04]  /*2480*/  LEA.HI.X R7, R7, RZ, RZ, 0x16, P2 ;  /* 0x000000ff07077211 */ /* 0x000fc800010fb4ff */
[--C-:B------:R-:W-:Y:S01]  /*2490*/  SHF.R.U64 R6, R2, 0x1, R7.reuse ;  /* 0x0000000102067819 */ /* 0x100fe20000001207 */
[----:B------:R-:W-:Y:S01]  /*24a0*/  IMAD.SHL.U32 R2, R12, 0x100000, RZ ;  /* 0x001000000c027824 */ /* 0x000fe200078e00ff */
[----:B------:R-:W-:Y:S02]  /*24b0*/  SHF.R.U32.HI R5, RZ, 0x1, R7 ;  /* 0x00000001ff057819 */ /* 0x000fe40000011607 */
[----:B------:R-:W-:-:S04]  /*24c0*/  IADD3 R6, P2, P3, RZ, RZ, R6 ;  /* 0x000000ffff067210 */ /* 0x000fc80007b5e006 */
[----:B------:R-:W-:-:S04]  /*24d0*/  IADD3.X R2, PT, PT, R2, 0x3fe00000, R5, P2, P3 ;  /* 0x3fe0000002027810 */ /* 0x000fc800017e6405 */
[----:B------:R-:W-:-:S07]  /*24e0*/  LOP3.LUT R3, R2, R3, RZ, 0xfc, !PT ;  /* 0x0000000302037212 */ /* 0x000fce00078efcff */
.L_x_26:
[----:B------:R-:W-:Y:S02]  /*24f0*/  IMAD.MOV.U32 R7, RZ, RZ, R3 ;  /* 0x000000ffff077224 */ /* 0x000fe400078e0003 */
[----:B------:R-:W-:Y:S02]  /*2500*/  IMAD.MOV.U32 R2, RZ, RZ, R0 ;  /* 0x000000ffff027224 */ /* 0x000fe400078e0000 */
[----:B------:R-:W-:-:S04]  /*2510*/  IMAD.MOV.U32 R3, RZ, RZ, 0x0 ;  /* 0x00000000ff037424 */ /* 0x000fc800078e00ff */
[----:B------:R-:W-:Y:S05]  /*2520*/  RET.REL.NODEC R2 `(_Z6keisanPfS_PdS0_id) ;  /* 0xffffffd802b47950 */ /* 0x000fea0003c3ffff */
.L_x_33:
[----:B------:R-:W-:-:S00]  /*2530*/  BRA `(.L_x_33) ;  /* 0xfffffffc00fc7947 */ /* 0x000fc0000383ffff */
[----:B------:R-:W-:-:S00]  /*2540*/  NOP ;  /* 0x0000000000007918 */ /* 0x000fc00000000000 */
        /* <DEDUP_REMOVED lines=11> */
.L_x_35:


//--------------------- .nv.global.init           --------------------------
	.section	.nv.global.init,"aw",@progbits
	.align	16
.nv.global.init:
	.type		__cudart_sin_cos_coeffs,@object
	.size		__cudart_sin_cos_coeffs,(__cudart_i2opi_d - __cudart_sin_cos_coeffs)
__cudart_sin_cos_coeffs:
        /*0000*/ 	.byte	0x46, 0xd2, 0xb0, 0x2c, 0xf1, 0xe5, 0x5a, 0xbe, 0x92, 0xe3, 0xac, 0x69, 0xe3, 0x1d, 0xc7, 0x3e
        /*0010*/ 	.byte	0xa1, 0x62, 0xdb, 0x19, 0xa0, 0x01, 0x2a, 0xbf, 0x18, 0x08, 0x11, 0x11, 0x11, 0x11, 0x81, 0x3f
        /*0020*/ 	.byte	0x54, 0x55, 0x55, 0x55, 0x55, 0x55, 0xc5, 0xbf, 0x00, 0x00, 0x00, 0x00, 0x00, 0x00, 0x00, 0x00
        /*0030*/ 	.byte	0x00, 0x00, 0x00, 0x00, 0x00, 0x00, 0x00, 0x00, 0x64, 0x81, 0xfd, 0x20, 0x83, 0xff, 0xa8, 0xbd
        /*0040*/ 	.byte	0x28, 0x85, 0xef, 0xc1, 0xa7, 0xee, 0x21, 0x3e, 0xd9, 0xe6, 0x06, 0x8e, 0x4f, 0x7e, 0x92, 0xbe
        /*0050*/ 	.byte	0xe9, 0xbc, 0xdd, 0x19, 0xa0, 0x01, 0xfa, 0x3e, 0x47, 0x5d, 0xc1, 0x16, 0x6c, 0xc1, 0x56, 0xbf
        /*0060*/ 	.byte	0x51, 0x55, 0x55, 0x55, 0x55, 0x55, 0xa5, 0x3f, 0x00, 0x00, 0x00, 0x00, 0x00, 0x00, 0xe0, 0xbf
        /*0070*/ 	.byte	0x00, 0x00, 0x00, 0x00, 0x00, 0x00, 0xf0, 0x3f, 0x00, 0x00, 0x00, 0x00, 0x00, 0x00, 0x00, 0x00
	.type		__cudart_i2opi_d,@object
	.size		__cudart_i2opi_d,(.L_0 - __cudart_i2opi_d)
__cudart_i2opi_d:
        /* <DEDUP_REMOVED lines=9> */
.L_0:


//--------------------- .nv.shared.reserved.0     --------------------------
	.section	.nv.shared.reserved.0,"aw",@nobits
	.weak		__nv_reservedSMEM_offset_0_alias
	.size		__nv_reservedSMEM_offset_0_alias, 0, 64
	.other		__nv_reservedSMEM_offset_0_alias,@"STO_CUDA_RESERVED_SHARED STV_DEFAULT"
__nv_reservedSMEM_offset_0_alias:
	.zero		0
	.zero		64


//--------------------- .nv.constant0._Z6keisanPfS_PdS0_id --------------------------
	.section	.nv.constant0._Z6keisanPfS_PdS0_id,"a",@progbits
	.sectionflags	@""
	.align	4
.nv.constant0._Z6keisanPfS_PdS0_id:
	.zero		944


//--------------------- SYMBOLS --------------------------

	.type		.nv.reservedSmem.offset0,@object
	.size		.nv.reservedSmem.offset0,0x4
